// auto-generated by cutlass_sweep.gemm — config: {"arch": "sm_90", "cluster_m": 1, "cluster_n": 1, "dtype": "e5m2", "dtype_b": "e5m2", "layout": "nt", "stages": 2, "tile_k": 32, "tile_m": 128, "tile_n": 128}
#include "cutlass/cutlass.h"
#include "cutlass/gemm/collective/collective_builder.hpp"
#include "cutlass/gemm/device/gemm_universal_adapter.h"
#include "cutlass/gemm/kernel/gemm_universal.hpp"
#include "cutlass/epilogue/collective/collective_builder.hpp"

using ElemA = cutlass::float_e5m2_t;
using ElemB = cutlass::float_e5m2_t;
using ElemCD = cutlass::float_e5m2_t;
using Acc  = float;
using TileShape    = cute::Shape<cute::_128, cute::_128, cute::_32>;
using ClusterShape = cute::Shape<cute::_1, cute::_1, cute::_1>;

using CollectiveEpilogue = typename cutlass::epilogue::collective::CollectiveBuilder<
    cutlass::arch::Sm90, cutlass::arch::OpClassTensorOp,
    TileShape, ClusterShape,
    cutlass::epilogue::collective::EpilogueTileAuto,
    Acc, Acc,
    ElemCD, cutlass::layout::RowMajor, 128 / cutlass::sizeof_bits<ElemCD>::value,
    ElemCD, cutlass::layout::RowMajor, 128 / cutlass::sizeof_bits<ElemCD>::value,
    cutlass::epilogue::collective::EpilogueScheduleAuto
  >::CollectiveOp;

using CollectiveMainloop = typename cutlass::gemm::collective::CollectiveBuilder<
    cutlass::arch::Sm90, cutlass::arch::OpClassTensorOp,
    ElemA, cutlass::layout::RowMajor, 128 / cutlass::sizeof_bits<ElemA>::value,
    ElemB, cutlass::layout::ColumnMajor, 128 / cutlass::sizeof_bits<ElemB>::value,
    Acc,
    TileShape, ClusterShape,
    cutlass::gemm::collective::StageCount<2>,
    cutlass::gemm::collective::KernelScheduleAuto
  >::CollectiveOp;

using GemmKernel = cutlass::gemm::kernel::GemmUniversal<
    cute::Shape<int,int,int,int>,
    CollectiveMainloop,
    CollectiveEpilogue
>;
using Gemm = cutlass::gemm::device::GemmUniversalAdapter<GemmKernel>;

// Force the device kernel symbol into the cubin without needing a host main.
auto* _anchor = &cutlass::device_kernel<GemmKernel>;


// ===== COMPILED SASS (sm_90a) =====

	.target	sm_90a

	.elftype	@"ET_EXEC"


//--------------------- .note.nv.tkinfo           --------------------------
	.section	.note.nv.tkinfo,"",@"SHT_NOTE"
	.sectionflags	@"SHF_NOTE_NV_TKINFO"
	.tkinfo
        /*0018*/ 	.word	0x00000002
        /*0030*/ 	.string	""
        /*0030*/ 	.string	"ptxas"
        /*0030*/ 	.string	"Cuda compilation tools, release 13.0, V13.0.88"
        /*0030*/ 	.string	"Build cuda_13.0.r13.0/compiler.36424714_0"
        /*0030*/ 	.string	"-arch sm_90a -m 64 "



//--------------------- .note.nv.cuinfo           --------------------------
	.section	.note.nv.cuinfo,"",@"SHT_NOTE"
	.sectionflags	@"SHF_NOTE_NV_CUINFO"
        /*0018*/ 	.short	0x0002
        /*001a*/ 	.short	0x005a
        /*001c*/ 	.short	0x0082
	.zero		2


//--------------------- .nv.info                  --------------------------
	.section	.nv.info,"",@"SHT_CUDA_INFO"
	.align	4


	//----- nvinfo : EIATTR_REGCOUNT
	.align		4
        /*0000*/ 	.byte	0x04, 0x2f
        /*0002*/ 	.short	(.L_12 - .L_11)
	.align		4
.L_11:
        /*0004*/ 	.word	index@(_ZN7cutlass13device_kernelINS_4gemm6kernel13GemmUniversalIN4cute5tupleIJiiiiEEENS1_10collective13CollectiveMmaINS1_37MainloopSm90TmaGmmaWarpSpecializedFP8ILi2ENS5_IJNS4_1CILi1EEESB_SB_EEENS1_35KernelTmaWarpSpecializedCooperativeEEENS5_IJNSA_ILi128EEESF_NSA_ILi32EEEEEENS_12float_e5m2_tENS5_IJlSB_lEEESI_SJ_NS4_8TiledMMAINS4_8MMA_AtomIJNS4_4SM904GMMA31MMA_64x128x32_F32E5M2E5M2_SS_TNILNSN_7ScaleInE1ELSP_1EEEEEENS4_6LayoutINS5_IJNSA_ILi2EEESB_SB_EEENS5_IJSB_NSA_ILi0EEESV_EEEEENS5_IJNS4_10UnderscoreESY_SY_EEEEENS4_13SM90_TMA_LOADENS4_14ComposedLayoutINS4_7SwizzleILi1ELi4ELi3EEENS4_18smem_ptr_flag_bitsILi8EEENSS_INS5_IJNSA_ILi8EEESG_EEENS5_IJSG_SB_EEEEEEEvNS4_8identityES11_S1B_vS1C_EENS_8epilogue10collective6detail29Sm90TmaWarpSpecializedAdapterINS1F_15DefaultEpilogueISI_SJ_SJ_NS1E_6thread17LinearCombinationISI_Li1EffLNS1J_9ScaleType4KindE0ELNS_15FloatRoundStyleE2ESI_EENS1_15EpilogueDefaultEEEEEvvEEEEvNT_6ParamsE)
        /*0008*/ 	.word	0x000000a8


	//----- nvinfo : EIATTR_FRAME_SIZE
	.align		4
.L_12:
        /*000c*/ 	.byte	0x04, 0x11
        /*000e*/ 	.short	(.L_14 - .L_13)
	.align		4
.L_13:
        /*0010*/ 	.word	index@(_ZN7cutlass13device_kernelINS_4gemm6kernel13GemmUniversalIN4cute5tupleIJiiiiEEENS1_10collective13CollectiveMmaINS1_37MainloopSm90TmaGmmaWarpSpecializedFP8ILi2ENS5_IJNS4_1CILi1EEESB_SB_EEENS1_35KernelTmaWarpSpecializedCooperativeEEENS5_IJNSA_ILi128EEESF_NSA_ILi32EEEEEENS_12float_e5m2_tENS5_IJlSB_lEEESI_SJ_NS4_8TiledMMAINS4_8MMA_AtomIJNS4_4SM904GMMA31MMA_64x128x32_F32E5M2E5M2_SS_TNILNSN_7ScaleInE1ELSP_1EEEEEENS4_6LayoutINS5_IJNSA_ILi2EEESB_SB_EEENS5_IJSB_NSA_ILi0EEESV_EEEEENS5_IJNS4_10UnderscoreESY_SY_EEEEENS4_13SM90_TMA_LOADENS4_14ComposedLayoutINS4_7SwizzleILi1ELi4ELi3EEENS4_18smem_ptr_flag_bitsILi8EEENSS_INS5_IJNSA_ILi8EEESG_EEENS5_IJSG_SB_EEEEEEEvNS4_8identityES11_S1B_vS1C_EENS_8epilogue10collective6detail29Sm90TmaWarpSpecializedAdapterINS1F_15DefaultEpilogueISI_SJ_SJ_NS1E_6thread17LinearCombinationISI_Li1EffLNS1J_9ScaleType4KindE0ELNS_15FloatRoundStyleE2ESI_EENS1_15EpilogueDefaultEEEEEvvEEEEvNT_6ParamsE)
        /*0014*/ 	.word	0x00000000


	//----- nvinfo : EIATTR_MIN_STACK_SIZE
	.align		4
.L_14:
        /*0018*/ 	.byte	0x04, 0x12
        /*001a*/ 	.short	(.L_16 - .L_15)
	.align		4
.L_15:
        /*001c*/ 	.word	index@(_ZN7cutlass13device_kernelINS_4gemm6kernel13GemmUniversalIN4cute5tupleIJiiiiEEENS1_10collective13CollectiveMmaINS1_37MainloopSm90TmaGmmaWarpSpecializedFP8ILi2ENS5_IJNS4_1CILi1EEESB_SB_EEENS1_35KernelTmaWarpSpecializedCooperativeEEENS5_IJNSA_ILi128EEESF_NSA_ILi32EEEEEENS_12float_e5m2_tENS5_IJlSB_lEEESI_SJ_NS4_8TiledMMAINS4_8MMA_AtomIJNS4_4SM904GMMA31MMA_64x128x32_F32E5M2E5M2_SS_TNILNSN_7ScaleInE1ELSP_1EEEEEENS4_6LayoutINS5_IJNSA_ILi2EEESB_SB_EEENS5_IJSB_NSA_ILi0EEESV_EEEEENS5_IJNS4_10UnderscoreESY_SY_EEEEENS4_13SM90_TMA_LOADENS4_14ComposedLayoutINS4_7SwizzleILi1ELi4ELi3EEENS4_18smem_ptr_flag_bitsILi8EEENSS_INS5_IJNSA_ILi8EEESG_EEENS5_IJSG_SB_EEEEEEEvNS4_8identityES11_S1B_vS1C_EENS_8epilogue10collective6detail29Sm90TmaWarpSpecializedAdapterINS1F_15DefaultEpilogueISI_SJ_SJ_NS1E_6thread17LinearCombinationISI_Li1EffLNS1J_9ScaleType4KindE0ELNS_15FloatRoundStyleE2ESI_EENS1_15EpilogueDefaultEEEEEvvEEEEvNT_6ParamsE)
        /*0020*/ 	.word	0x00000000
.L_16:


//--------------------- .nv.compat                --------------------------
	.section	.nv.compat,"",@"SHT_CUDA_COMPAT_INFO"
	.align	4
        /*0000*/ 	.byte	0x02, 0x09, 0x01, 0x00, 0x02, 0x02, 0x04, 0x00, 0x02, 0x05, 0x05, 0x00, 0x03, 0x07, 0x01, 0x01
        /*0010*/ 	.byte	0x02, 0x03, 0x01, 0x00, 0x02, 0x06, 0x01, 0x00, 0x04, 0x0b, 0x08, 0x00, 0x00, 0x00, 0x00, 0x00
        /*0020*/ 	.byte	0x00, 0x00, 0x00, 0x00


//--------------------- .nv.info._ZN7cutlass13device_kernelINS_4gemm6kernel13GemmUniversalIN4cute5tupleIJiiiiEEENS1_10collective13CollectiveMmaINS1_37MainloopSm90TmaGmmaWarpSpecializedFP8ILi2ENS5_IJNS4_1CILi1EEESB_SB_EEENS1_35KernelTmaWarpSpecializedCooperativeEEENS5_IJNSA_ILi128EEESF_NSA_ILi32EEEEEENS_12float_e5m2_tENS5_IJlSB_lEEESI_SJ_NS4_8TiledMMAINS4_8MMA_AtomIJNS4_4SM904GMMA31MMA_64x128x32_F32E5M2E5M2_SS_TNILNSN_7ScaleInE1ELSP_1EEEEEENS4_6LayoutINS5_IJNSA_ILi2EEESB_SB_EEENS5_IJSB_NSA_ILi0EEESV_EEEEENS5_IJNS4_10UnderscoreESY_SY_EEEEENS4_13SM90_TMA_LOADENS4_14ComposedLayoutINS4_7SwizzleILi1ELi4ELi3EEENS4_18smem_ptr_flag_bitsILi8EEENSS_INS5_IJNSA_ILi8EEESG_EEENS5_IJSG_SB_EEEEEEEvNS4_8identityES11_S1B_vS1C_EENS_8epilogue10collective6detail29Sm90TmaWarpSpecializedAdapterINS1F_15DefaultEpilogueISI_SJ_SJ_NS1E_6thread17LinearCombinationISI_Li1EffLNS1J_9ScaleType4KindE0ELNS_15FloatRoundStyleE2ESI_EENS1_15EpilogueDefaultEEEEEvvEEEEvNT_6ParamsE --------------------------
	.section	.nv.info._ZN7cutlass13device_kernelINS_4gemm6kernel13GemmUniversalIN4cute5tupleIJiiiiEEENS1_10collective13CollectiveMmaINS1_37MainloopSm90TmaGmmaWarpSpecializedFP8ILi2ENS5_IJNS4_1CILi1EEESB_SB_EEENS1_35KernelTmaWarpSpecializedCooperativeEEENS5_IJNSA_ILi128EEESF_NSA_ILi32EEEEEENS_12float_e5m2_tENS5_IJlSB_lEEESI_SJ_NS4_8TiledMMAINS4_8MMA_AtomIJNS4_4SM904GMMA31MMA_64x128x32_F32E5M2E5M2_SS_TNILNSN_7ScaleInE1ELSP_1EEEEEENS4_6LayoutINS5_IJNSA_ILi2EEESB_SB_EEENS5_IJSB_NSA_ILi0EEESV_EEEEENS5_IJNS4_10UnderscoreESY_SY_EEEEENS4_13SM90_TMA_LOADENS4_14ComposedLayoutINS4_7SwizzleILi1ELi4ELi3EEENS4_18smem_ptr_flag_bitsILi8EEENSS_INS5_IJNSA_ILi8EEESG_EEENS5_IJSG_SB_EEEEEEEvNS4_8identityES11_S1B_vS1C_EENS_8epilogue10collective6detail29Sm90TmaWarpSpecializedAdapterINS1F_15DefaultEpilogueISI_SJ_SJ_NS1E_6thread17LinearCombinationISI_Li1EffLNS1J_9ScaleType4KindE0ELNS_15FloatRoundStyleE2ESI_EENS1_15EpilogueDefaultEEEEEvvEEEEvNT_6ParamsE,"",@"SHT_CUDA_INFO"
	.sectionflags	@""
	.align	4


	//----- nvinfo : EIATTR_CUDA_API_VERSION
	.align		4
        /*0000*/ 	.byte	0x04, 0x37
        /*0002*/ 	.short	(.L_18 - .L_17)
.L_17:
        /*0004*/ 	.word	0x00000082


	//----- nvinfo : EIATTR_KPARAM_INFO
	.align		4
.L_18:
        /*0008*/ 	.byte	0x04, 0x17
        /*000a*/ 	.short	(.L_20 - .L_19)
.L_19:
        /*000c*/ 	.word	0x00000000
        /*0010*/ 	.short	0x0000
        /*0012*/ 	.short	0x0070
        /*0014*/ 	.byte	0x00, 0xf0, 0x01, 0x10


	//----- nvinfo : EIATTR_SPARSE_MMA_MASK
	.align		4
.L_20:
        /*0018*/ 	.byte	0x03, 0x50
        /*001a*/ 	.short	0x0000


	//----- nvinfo : EIATTR_MAXREG_COUNT
	.align		4
        /*001c*/ 	.byte	0x03, 0x1b
        /*001e*/ 	.short	0x00a8


	//----- nvinfo : EIATTR_NUM_BARRIERS
	.align		4
        /*0020*/ 	.byte	0x02, 0x4c
        /*0022*/ 	.byte	0x01
	.zero		1


	//----- nvinfo : EIATTR_MERCURY_ISA_VERSION
	.align		4
        /*0024*/ 	.byte	0x03, 0x5f
        /*0026*/ 	.short	0x0101


	//----- nvinfo : EIATTR_INT_WARP_WIDE_INSTR_OFFSETS
	.align		4
        /*0028*/ 	.byte	0x04, 0x31
        /*002a*/ 	.short	(.L_22 - .L_21)


	//   ....[0]....
.L_21:
        /*002c*/ 	.word	0x00000390


	//   ....[1]....
        /*0030*/ 	.word	0x000003a0


	//   ....[2]....
        /*0034*/ 	.word	0x00000490


	//----- nvinfo : EIATTR_COOP_GROUP_MASK_REGIDS
	.align		4
.L_22:
        /*0038*/ 	.byte	0x04, 0x29
        /*003a*/ 	.short	(.L_24 - .L_23)


	//   ....[0]....
.L_23:
        /*003c*/ 	.word	0xffffffff


	//   ....[1]....
        /*0040*/ 	.word	0xffffffff


	//   ....[2]....
        /*0044*/ 	.word	0xffffffff


	//   ....[3]....
        /*0048*/ 	.word	0xffffffff


	//   ....[4]....
        /*004c*/ 	.word	0xffffffff


	//----- nvinfo : EIATTR_COOP_GROUP_INSTR_OFFSETS
	.align		4
.L_24:
        /*0050*/ 	.byte	0x04, 0x28
        /*0052*/ 	.short	(.L_26 - .L_25)


	//   ....[0]....
.L_25:
        /*0054*/ 	.word	0x00000060


	//   ....[1]....
        /*0058*/ 	.word	0x00000070


	//   ....[2]....
        /*005c*/ 	.word	0x00000130


	//   ....[3]....
        /*0060*/ 	.word	0x00000280


	//   ....[4]....
        /*0064*/ 	.word	0x00000f80


	//----- nvinfo : EIATTR_REG_RECONFIG
	.align		4
.L_26:
        /*0068*/ 	.byte	0x01, 0x54
	.zero		2


	//----- nvinfo : EIATTR_MBARRIER_INSTR_OFFSETS
	.align		4
        /*006c*/ 	.byte	0x04, 0x39
        /*006e*/ 	.short	(.L_28 - .L_27)


	//   ....[0]....
.L_27:
        /*0070*/ 	.word	0x00000230
        /*0074*/ 	.word	0x000000ff
        /*0078*/ 	.word	0x00000000
        /*007c*/ 	.short	0x0100
        /*007e*/ 	.byte	0x08
	.zero		1


	//   ....[1]....
        /*0080*/ 	.word	0x00000240
        /*0084*/ 	.word	0x000000ff
        /*0088*/ 	.word	0x00000010
        /*008c*/ 	.short	0x0100
        /*008e*/ 	.byte	0x08
	.zero		1


	//   ....[2]....
        /*0090*/ 	.word	0x00000250
        /*0094*/ 	.word	0x000000ff
        /*0098*/ 	.word	0x00000008
        /*009c*/ 	.short	0x0100
        /*009e*/ 	.byte	0x08
	.zero		1


	//   ....[3]....
        /*00a0*/ 	.word	0x00000260
        /*00a4*/ 	.word	0x000000ff
        /*00a8*/ 	.word	0x00000018
        /*00ac*/ 	.short	0x0100
        /*00ae*/ 	.byte	0x08
	.zero		1


	//   ....[4]....
        /*00b0*/ 	.word	0x000004e0
        /*00b4*/ 	.word	0x000000ff
        /*00b8*/ 	.word	0x00000030
        /*00bc*/ 	.short	0x0100
        /*00be*/ 	.byte	0x06
	.zero		1


	//   ....[5]....
        /*00c0*/ 	.word	0x00000540
        /*00c4*/ 	.word	0x000000ff
        /*00c8*/ 	.word	0x00000038
        /*00cc*/ 	.short	0x0100
        /*00ce*/ 	.byte	0x06
	.zero		1


	//   ....[6]....
        /*00d0*/ 	.word	0x000014b0
        /*00d4*/ 	.word	0x000000ff
        /*00d8*/ 	.word	0x00000000
        /*00dc*/ 	.short	0x010a
        /*00de*/ 	.byte	0x06
	.zero		1


	//   ....[7]....
        /*00e0*/ 	.word	0x000014f0
        /*00e4*/ 	.word	0x000000ff
        /*00e8*/ 	.word	0x00000000
        /*00ec*/ 	.short	0x010a
        /*00ee*/ 	.byte	0x06
	.zero		1


	//   ....[8]....
        /*00f0*/ 	.word	0x00001dd0
        /*00f4*/ 	.word	0x000000ff
        /*00f8*/ 	.word	0x00000000
        /*00fc*/ 	.short	0x010a
        /*00fe*/ 	.byte	0x0c
	.zero		1


	//   ....[9]....
        /*0100*/ 	.word	0x00001e10
        /*0104*/ 	.word	0x000000ff
        /*0108*/ 	.word	0x00000000
        /*010c*/ 	.short	0x010a
        /*010e*/ 	.byte	0x0c
	.zero		1


	//   ....[10]....
        /*0110*/ 	.word	0x000023f0
        /*0114*/ 	.word	0x000000ff
        /*0118*/ 	.word	0x00000000
        /*011c*/ 	.short	0x0101
        /*011e*/ 	.byte	0x08
	.zero		1


	//   ....[11]....
        /*0120*/ 	.word	0x00002a20
        /*0124*/ 	.word	0x000000ff
        /*0128*/ 	.word	0x00000000
        /*012c*/ 	.short	0x0101
        /*012e*/ 	.byte	0x06
	.zero		1


	//   ....[12]....
        /*0130*/ 	.word	0x000083c0
        /*0134*/ 	.word	0x00000012
        /*0138*/ 	.word	0x00000010
        /*013c*/ 	.short	0x010a
        /*013e*/ 	.byte	0x3f
	.zero		1


	//   ....[13]....
        /*0140*/ 	.word	0x00008770
        /*0144*/ 	.word	0x00000006
        /*0148*/ 	.word	0x00000038
        /*014c*/ 	.short	0x0101
        /*014e*/ 	.byte	0x3f
	.zero		1


	//   ....[14]....
        /*0150*/ 	.word	0x00008e60
        /*0154*/ 	.word	0x00000007
        /*0158*/ 	.word	0x00000000
        /*015c*/ 	.short	0x010a
        /*015e*/ 	.byte	0x3f
	.zero		1


	//   ....[15]....
        /*0160*/ 	.word	0x00008ee0
        /*0164*/ 	.word	0x00000005
        /*0168*/ 	.word	0x00000000
        /*016c*/ 	.short	0x010a
        /*016e*/ 	.byte	0x3f
	.zero		1


	//   ....[16]....
        /*0170*/ 	.word	0x00008f50
        /*0174*/ 	.word	0x0000000b
        /*0178*/ 	.word	0x00000000
        /*017c*/ 	.short	0x010a
        /*017e*/ 	.byte	0x3f
	.zero		1


	//   ....[17]....
        /*0180*/ 	.word	0x00008fb0
        /*0184*/ 	.word	0x0000008c
        /*0188*/ 	.word	0x00000000
        /*018c*/ 	.short	0x010a
        /*018e*/ 	.byte	0x3f
	.zero		1


	//   ....[18]....
        /*0190*/ 	.word	0x00009080
        /*0194*/ 	.word	0x00000012
        /*0198*/ 	.word	0x00000010
        /*019c*/ 	.short	0x010a
        /*019e*/ 	.byte	0x3f
	.zero		1


	//   ....[19]....
        /*01a0*/ 	.word	0x00009160
        /*01a4*/ 	.word	0x00000007
        /*01a8*/ 	.word	0x00000000
        /*01ac*/ 	.short	0x010a
        /*01ae*/ 	.byte	0x3f
	.zero		1


	//----- nvinfo : EIATTR_NUM_MBARRIERS
	.align		4
.L_28:
        /*01b0*/ 	.byte	0x03, 0x38
        /*01b2*/ 	.short	0x0006


	//----- nvinfo : EIATTR_EXIT_INSTR_OFFSETS
	.align		4
        /*01b4*/ 	.byte	0x04, 0x1c
        /*01b6*/ 	.short	(.L_30 - .L_29)


	//   ....[0]....
.L_29:
        /*01b8*/ 	.word	0x00000590


	//   ....[1]....
        /*01bc*/ 	.word	0x00000e50


	//   ....[2]....
        /*01c0*/ 	.word	0x00007a30


	//   ....[3]....
        /*01c4*/ 	.word	0x00008060


	//   ....[4]....
        /*01c8*/ 	.word	0x00008f30


	//----- nvinfo : EIATTR_MAX_THREADS
	.align		4
.L_30:
        /*01cc*/ 	.byte	0x04, 0x05
        /*01ce*/ 	.short	(.L_32 - .L_31)
.L_31:
        /*01d0*/ 	.word	0x00000180
        /*01d4*/ 	.word	0x00000001
        /*01d8*/ 	.word	0x00000001


	//----- nvinfo : EIATTR_CRS_STACK_SIZE
	.align		4
.L_32:
        /*01dc*/ 	.byte	0x04, 0x1e
        /*01de*/ 	.short	(.L_34 - .L_33)
.L_33:
        /*01e0*/ 	.word	0x00000000


	//----- nvinfo : EIATTR_CBANK_PARAM_SIZE
	.align		4
.L_34:
        /*01e4*/ 	.byte	0x03, 0x19
        /*01e6*/ 	.short	0x0470


	//----- nvinfo : EIATTR_PARAM_CBANK
	.align		4
        /*01e8*/ 	.byte	0x04, 0x0a
        /*01ea*/ 	.short	(.L_36 - .L_35)
	.align		4
.L_35:
        /*01ec*/ 	.word	index@(.nv.constant0._ZN7cutlass13device_kernelINS_4gemm6kernel13GemmUniversalIN4cute5tupleIJiiiiEEENS1_10collective13CollectiveMmaINS1_37MainloopSm90TmaGmmaWarpSpecializedFP8ILi2ENS5_IJNS4_1CILi1EEESB_SB_EEENS1_35KernelTmaWarpSpecializedCooperativeEEENS5_IJNSA_ILi128EEESF_NSA_ILi32EEEEEENS_12float_e5m2_tENS5_IJlSB_lEEESI_SJ_NS4_8TiledMMAINS4_8MMA_AtomIJNS4_4SM904GMMA31MMA_64x128x32_F32E5M2E5M2_SS_TNILNSN_7ScaleInE1ELSP_1EEEEEENS4_6LayoutINS5_IJNSA_ILi2EEESB_SB_EEENS5_IJSB_NSA_ILi0EEESV_EEEEENS5_IJNS4_10UnderscoreESY_SY_EEEEENS4_13SM90_TMA_LOADENS4_14ComposedLayoutINS4_7SwizzleILi1ELi4ELi3EEENS4_18smem_ptr_flag_bitsILi8EEENSS_INS5_IJNSA_ILi8EEESG_EEENS5_IJSG_SB_EEEEEEEvNS4_8identityES11_S1B_vS1C_EENS_8epilogue10collective6detail29Sm90TmaWarpSpecializedAdapterINS1F_15DefaultEpilogueISI_SJ_SJ_NS1E_6thread17LinearCombinationISI_Li1EffLNS1J_9ScaleType4KindE0ELNS_15FloatRoundStyleE2ESI_EENS1_15EpilogueDefaultEEEEEvvEEEEvNT_6ParamsE)
        /*01f0*/ 	.short	0x0210
        /*01f2*/ 	.short	0x0470


	//----- nvinfo : EIATTR_SW_WAR
	.align		4
.L_36:
        /*01f4*/ 	.byte	0x04, 0x36
        /*01f6*/ 	.short	(.L_38 - .L_37)
.L_37:
        /*01f8*/ 	.word	0x00000008
.L_38:


//--------------------- .nv.callgraph             --------------------------
	.section	.nv.callgraph,"",@"SHT_CUDA_CALLGRAPH"
	.align	4
	.sectionentsize	8
	.align		4
        /*0000*/ 	.word	0x00000000
	.align		4
        /*0004*/ 	.word	0xffffffff
	.align		4
        /*0008*/ 	.word	0x00000000
	.align		4
        /*000c*/ 	.word	0xfffffffe
	.align		4
        /*0010*/ 	.word	0x00000000
	.align		4
        /*0014*/ 	.word	0xfffffffd
	.align		4
        /*0018*/ 	.word	0x00000000
	.align		4
        /*001c*/ 	.word	0xfffffffc


//--------------------- .nv.constant4             --------------------------
	.section	.nv.constant4,"a",@progbits
	.align	8
	.align		8
.nv.constant4:
        /*0000*/ 	.dword	_ZN40_INTERNAL_18927034_4_k_cu_ad9f2ce9_282764cuda3std3__45__cpo5beginE
	.align		8
        /*0008*/ 	.dword	_ZN40_INTERNAL_18927034_4_k_cu_ad9f2ce9_282764cuda3std3__45__cpo3endE
	.align		8
        /*0010*/ 	.dword	_ZN40_INTERNAL_18927034_4_k_cu_ad9f2ce9_282764cuda3std3__45__cpo6cbeginE
	.align		8
        /*0018*/ 	.dword	_ZN40_INTERNAL_18927034_4_k_cu_ad9f2ce9_282764cuda3std3__45__cpo4cendE
	.align		8
        /*0020*/ 	.dword	_ZN40_INTERNAL_18927034_4_k_cu_ad9f2ce9_282764cuda3std3__442_GLOBAL__N__18927034_4_k_cu_ad9f2ce9_282766ignoreE
	.align		8
        /*0028*/ 	.dword	_ZN40_INTERNAL_18927034_4_k_cu_ad9f2ce9_282764cuda3std3__419piecewise_constructE
	.align		8
        /*0030*/ 	.dword	_ZN40_INTERNAL_18927034_4_k_cu_ad9f2ce9_282764cuda3std3__48in_placeE
	.align		8
        /*0038*/ 	.dword	_ZN40_INTERNAL_18927034_4_k_cu_ad9f2ce9_282764cuda3std6ranges3__45__cpo4swapE
	.align		8
        /*0040*/ 	.dword	_ZN40_INTERNAL_18927034_4_k_cu_ad9f2ce9_282764cuda3std6ranges3__45__cpo9iter_moveE
	.align		8
        /*0048*/ 	.dword	_ZN40_INTERNAL_18927034_4_k_cu_ad9f2ce9_282764cute7productE
	.align		8
        /*0050*/ 	.dword	_ZN40_INTERNAL_18927034_4_k_cu_ad9f2ce9_282764cute1_E


//--------------------- .text._ZN7cutlass13device_kernelINS_4gemm6kernel13GemmUniversalIN4cute5tupleIJiiiiEEENS1_10collective13CollectiveMmaINS1_37MainloopSm90TmaGmmaWarpSpecializedFP8ILi2ENS5_IJNS4_1CILi1EEESB_SB_EEENS1_35KernelTmaWarpSpecializedCooperativeEEENS5_IJNSA_ILi128EEESF_NSA_ILi32EEEEEENS_12float_e5m2_tENS5_IJlSB_lEEESI_SJ_NS4_8TiledMMAINS4_8MMA_AtomIJNS4_4SM904GMMA31MMA_64x128x32_F32E5M2E5M2_SS_TNILNSN_7ScaleInE1ELSP_1EEEEEENS4_6LayoutINS5_IJNSA_ILi2EEESB_SB_EEENS5_IJSB_NSA_ILi0EEESV_EEEEENS5_IJNS4_10UnderscoreESY_SY_EEEEENS4_13SM90_TMA_LOADENS4_14ComposedLayoutINS4_7SwizzleILi1ELi4ELi3EEENS4_18smem_ptr_flag_bitsILi8EEENSS_INS5_IJNSA_ILi8EEESG_EEENS5_IJSG_SB_EEEEEEEvNS4_8identityES11_S1B_vS1C_EENS_8epilogue10collective6detail29Sm90TmaWarpSpecializedAdapterINS1F_15DefaultEpilogueISI_SJ_SJ_NS1E_6thread17LinearCombinationISI_Li1EffLNS1J_9ScaleType4KindE0ELNS_15FloatRoundStyleE2ESI_EENS1_15EpilogueDefaultEEEEEvvEEEEvNT_6ParamsE --------------------------
	.section	.text._ZN7cutlass13device_kernelINS_4gemm6kernel13GemmUniversalIN4cute5tupleIJiiiiEEENS1_10collective13CollectiveMmaINS1_37MainloopSm90TmaGmmaWarpSpecializedFP8ILi2ENS5_IJNS4_1CILi1EEESB_SB_EEENS1_35KernelTmaWarpSpecializedCooperativeEEENS5_IJNSA_ILi128EEESF_NSA_ILi32EEEEEENS_12float_e5m2_tENS5_IJlSB_lEEESI_SJ_NS4_8TiledMMAINS4_8MMA_AtomIJNS4_4SM904GMMA31MMA_64x128x32_F32E5M2E5M2_SS_TNILNSN_7ScaleInE1ELSP_1EEEEEENS4_6LayoutINS5_IJNSA_ILi2EEESB_SB_EEENS5_IJSB_NSA_ILi0EEESV_EEEEENS5_IJNS4_10UnderscoreESY_SY_EEEEENS4_13SM90_TMA_LOADENS4_14ComposedLayoutINS4_7SwizzleILi1ELi4ELi3EEENS4_18smem_ptr_flag_bitsILi8EEENSS_INS5_IJNSA_ILi8EEESG_EEENS5_IJSG_SB_EEEEEEEvNS4_8identityES11_S1B_vS1C_EENS_8epilogue10collective6detail29Sm90TmaWarpSpecializedAdapterINS1F_15DefaultEpilogueISI_SJ_SJ_NS1E_6thread17LinearCombinationISI_Li1EffLNS1J_9ScaleType4KindE0ELNS_15FloatRoundStyleE2ESI_EENS1_15EpilogueDefaultEEEEEvvEEEEvNT_6ParamsE,"ax",@progbits
	.align	128
.text._ZN7cutlass13device_kernelINS_4gemm6kernel13GemmUniversalIN4cute5tupleIJiiiiEEENS1_10collective13CollectiveMmaINS1_37MainloopSm90TmaGmmaWarpSpecializedFP8ILi2ENS5_IJNS4_1CILi1EEESB_SB_EEENS1_35KernelTmaWarpSpecializedCooperativeEEENS5_IJNSA_ILi128EEESF_NSA_ILi32EEEEEENS_12float_e5m2_tENS5_IJlSB_lEEESI_SJ_NS4_8TiledMMAINS4_8MMA_AtomIJNS4_4SM904GMMA31MMA_64x128x32_F32E5M2E5M2_SS_TNILNSN_7ScaleInE1ELSP_1EEEEEENS4_6LayoutINS5_IJNSA_ILi2EEESB_SB_EEENS5_IJSB_NSA_ILi0EEESV_EEEEENS5_IJNS4_10UnderscoreESY_SY_EEEEENS4_13SM90_TMA_LOADENS4_14ComposedLayoutINS4_7SwizzleILi1ELi4ELi3EEENS4_18smem_ptr_flag_bitsILi8EEENSS_INS5_IJNSA_ILi8EEESG_EEENS5_IJSG_SB_EEEEEEEvNS4_8identityES11_S1B_vS1C_EENS_8epilogue10collective6detail29Sm90TmaWarpSpecializedAdapterINS1F_15DefaultEpilogueISI_SJ_SJ_NS1E_6thread17LinearCombinationISI_Li1EffLNS1J_9ScaleType4KindE0ELNS_15FloatRoundStyleE2ESI_EENS1_15EpilogueDefaultEEEEEvvEEEEvNT_6ParamsE:
        .type           _ZN7cutlass13device_kernelINS_4gemm6kernel13GemmUniversalIN4cute5tupleIJiiiiEEENS1_10collective13CollectiveMmaINS1_37MainloopSm90TmaGmmaWarpSpecializedFP8ILi2ENS5_IJNS4_1CILi1EEESB_SB_EEENS1_35KernelTmaWarpSpecializedCooperativeEEENS5_IJNSA_ILi128EEESF_NSA_ILi32EEEEEENS_12float_e5m2_tENS5_IJlSB_lEEESI_SJ_NS4_8TiledMMAINS4_8MMA_AtomIJNS4_4SM904GMMA31MMA_64x128x32_F32E5M2E5M2_SS_TNILNSN_7ScaleInE1ELSP_1EEEEEENS4_6LayoutINS5_IJNSA_ILi2EEESB_SB_EEENS5_IJSB_NSA_ILi0EEESV_EEEEENS5_IJNS4_10UnderscoreESY_SY_EEEEENS4_13SM90_TMA_LOADENS4_14ComposedLayoutINS4_7SwizzleILi1ELi4ELi3EEENS4_18smem_ptr_flag_bitsILi8EEENSS_INS5_IJNSA_ILi8EEESG_EEENS5_IJSG_SB_EEEEEEEvNS4_8identityES11_S1B_vS1C_EENS_8epilogue10collective6detail29Sm90TmaWarpSpecializedAdapterINS1F_15DefaultEpilogueISI_SJ_SJ_NS1E_6thread17LinearCombinationISI_Li1EffLNS1J_9ScaleType4KindE0ELNS_15FloatRoundStyleE2ESI_EENS1_15EpilogueDefaultEEEEEvvEEEEvNT_6ParamsE,@function
        .size           _ZN7cutlass13device_kernelINS_4gemm6kernel13GemmUniversalIN4cute5tupleIJiiiiEEENS1_10collective13CollectiveMmaINS1_37MainloopSm90TmaGmmaWarpSpecializedFP8ILi2ENS5_IJNS4_1CILi1EEESB_SB_EEENS1_35KernelTmaWarpSpecializedCooperativeEEENS5_IJNSA_ILi128EEESF_NSA_ILi32EEEEEENS_12float_e5m2_tENS5_IJlSB_lEEESI_SJ_NS4_8TiledMMAINS4_8MMA_AtomIJNS4_4SM904GMMA31MMA_64x128x32_F32E5M2E5M2_SS_TNILNSN_7ScaleInE1ELSP_1EEEEEENS4_6LayoutINS5_IJNSA_ILi2EEESB_SB_EEENS5_IJSB_NSA_ILi0EEESV_EEEEENS5_IJNS4_10UnderscoreESY_SY_EEEEENS4_13SM90_TMA_LOADENS4_14ComposedLayoutINS4_7SwizzleILi1ELi4ELi3EEENS4_18smem_ptr_flag_bitsILi8EEENSS_INS5_IJNSA_ILi8EEESG_EEENS5_IJSG_SB_EEEEEEEvNS4_8identityES11_S1B_vS1C_EENS_8epilogue10collective6detail29Sm90TmaWarpSpecializedAdapterINS1F_15DefaultEpilogueISI_SJ_SJ_NS1E_6thread17LinearCombinationISI_Li1EffLNS1J_9ScaleType4KindE0ELNS_15FloatRoundStyleE2ESI_EENS1_15EpilogueDefaultEEEEEvvEEEEvNT_6ParamsE,(.L_x_197 - _ZN7cutlass13device_kernelINS_4gemm6kernel13GemmUniversalIN4cute5tupleIJiiiiEEENS1_10collective13CollectiveMmaINS1_37MainloopSm90TmaGmmaWarpSpecializedFP8ILi2ENS5_IJNS4_1CILi1EEESB_SB_EEENS1_35KernelTmaWarpSpecializedCooperativeEEENS5_IJNSA_ILi128EEESF_NSA_ILi32EEEEEENS_12float_e5m2_tENS5_IJlSB_lEEESI_SJ_NS4_8TiledMMAINS4_8MMA_AtomIJNS4_4SM904GMMA31MMA_64x128x32_F32E5M2E5M2_SS_TNILNSN_7ScaleInE1ELSP_1EEEEEENS4_6LayoutINS5_IJNSA_ILi2EEESB_SB_EEENS5_IJSB_NSA_ILi0EEESV_EEEEENS5_IJNS4_10UnderscoreESY_SY_EEEEENS4_13SM90_TMA_LOADENS4_14ComposedLayoutINS4_7SwizzleILi1ELi4ELi3EEENS4_18smem_ptr_flag_bitsILi8EEENSS_INS5_IJNSA_ILi8EEESG_EEENS5_IJSG_SB_EEEEEEEvNS4_8identityES11_S1B_vS1C_EENS_8epilogue10collective6detail29Sm90TmaWarpSpecializedAdapterINS1F_15DefaultEpilogueISI_SJ_SJ_NS1E_6thread17LinearCombinationISI_Li1EffLNS1J_9ScaleType4KindE0ELNS_15FloatRoundStyleE2ESI_EENS1_15EpilogueDefaultEEEEEvvEEEEvNT_6ParamsE)
        .other          _ZN7cutlass13device_kernelINS_4gemm6kernel13GemmUniversalIN4cute5tupleIJiiiiEEENS1_10collective13CollectiveMmaINS1_37MainloopSm90TmaGmmaWarpSpecializedFP8ILi2ENS5_IJNS4_1CILi1EEESB_SB_EEENS1_35KernelTmaWarpSpecializedCooperativeEEENS5_IJNSA_ILi128EEESF_NSA_ILi32EEEEEENS_12float_e5m2_tENS5_IJlSB_lEEESI_SJ_NS4_8TiledMMAINS4_8MMA_AtomIJNS4_4SM904GMMA31MMA_64x128x32_F32E5M2E5M2_SS_TNILNSN_7ScaleInE1ELSP_1EEEEEENS4_6LayoutINS5_IJNSA_ILi2EEESB_SB_EEENS5_IJSB_NSA_ILi0EEESV_EEEEENS5_IJNS4_10UnderscoreESY_SY_EEEEENS4_13SM90_TMA_LOADENS4_14ComposedLayoutINS4_7SwizzleILi1ELi4ELi3EEENS4_18smem_ptr_flag_bitsILi8EEENSS_INS5_IJNSA_ILi8EEESG_EEENS5_IJSG_SB_EEEEEEEvNS4_8identityES11_S1B_vS1C_EENS_8epilogue10collective6detail29Sm90TmaWarpSpecializedAdapterINS1F_15DefaultEpilogueISI_SJ_SJ_NS1E_6thread17LinearCombinationISI_Li1EffLNS1J_9ScaleType4KindE0ELNS_15FloatRoundStyleE2ESI_EENS1_15EpilogueDefaultEEEEEvvEEEEvNT_6ParamsE,@"STO_CUDA_ENTRY STV_DEFAULT"
_ZN7cutlass13device_kernelINS_4gemm6kernel13GemmUniversalIN4cute5tupleIJiiiiEEENS1_10collective13CollectiveMmaINS1_37MainloopSm90TmaGmmaWarpSpecializedFP8ILi2ENS5_IJNS4_1CILi1EEESB_SB_EEENS1_35KernelTmaWarpSpecializedCooperativeEEENS5_IJNSA_ILi128EEESF_NSA_ILi32EEEEEENS_12float_e5m2_tENS5_IJlSB_lEEESI_SJ_NS4_8TiledMMAINS4_8MMA_AtomIJNS4_4SM904GMMA31MMA_64x128x32_F32E5M2E5M2_SS_TNILNSN_7ScaleInE1ELSP_1EEEEEENS4_6LayoutINS5_IJNSA_ILi2EEESB_SB_EEENS5_IJSB_NSA_ILi0EEESV_EEEEENS5_IJNS4_10UnderscoreESY_SY_EEEEENS4_13SM90_TMA_LOADENS4_14ComposedLayoutINS4_7SwizzleILi1ELi4ELi3EEENS4_18smem_ptr_flag_bitsILi8EEENSS_INS5_IJNSA_ILi8EEESG_EEENS5_IJSG_SB_EEEEEEEvNS4_8identityES11_S1B_vS1C_EENS_8epilogue10collective6detail29Sm90TmaWarpSpecializedAdapterINS1F_15DefaultEpilogueISI_SJ_SJ_NS1E_6thread17LinearCombinationISI_Li1EffLNS1J_9ScaleType4KindE0ELNS_15FloatRoundStyleE2ESI_EENS1_15EpilogueDefaultEEEEEvvEEEEvNT_6ParamsE:
[----:B------:R-:W-:Y:S01]  /*0000*/  LDC R1, c[0x0][0x28] ;  /* 0x00000a00ff017b82 */ /* 0x000fe20000000800 */
[----:B------:R-:W0:Y:S01]  /*0010*/  S2R R0, SR_TID.X ;  /* 0x0000000000007919 */ /* 0x000e220000002100 */
[----:B------:R-:W-:Y:S01]  /*0020*/  ELECT P0, URZ, PT ;  /* 0x00000000003f782f */ /* 0x000fe20003800000 */
[----:B------:R-:W-:Y:S01]  /*0030*/  BSSY B0, `(.L_x_0) ;  /* 0x000000f000007945 */ /* 0x000fe20003800000 */
[--C-:B0-----:R-:W-:Y:S02]  /*0040*/  SHF.R.U32.HI R2, RZ, 0x5, R0.reuse ;  /* 0x00000005ff027819 */ /* 0x101fe40000011600 */
[----:B------:R-:W-:-:S03]  /*0050*/  SHF.R.U32.HI R3, RZ, 0x7, R0 ;  /* 0x00000007ff037819 */ /* 0x000fc60000011600 */
[----:B------:R-:W0:Y:S04]  /*0060*/  SHFL.IDX PT, R5, R2, RZ, 0x1f ;  /* 0x00001fff02057589 */ /* 0x000e2800000e0000 */
[----:B------:R1:W2:Y:S01]  /*0070*/  SHFL.IDX PT, R6, R3, RZ, 0x1f ;  /* 0x00001fff03067589 */ /* 0x0002a200000e0000 */
[----:B0-----:R-:W-:-:S13]  /*0080*/  ISETP.NE.OR P0, PT, R5, RZ, !P0 ;  /* 0x000000ff0500720c */ /* 0x001fda0004705670 */
[----:B-12---:R-:W-:Y:S05]  /*0090*/  @P0 BRA `(.L_x_1) ;  /* 0x0000000000200947 */ /* 0x006fea0003800000 */
[----:B------:R-:W-:Y:S02]  /*00a0*/  ULDC.64 UR4, c[0x0][0x198] ;  /* 0x0000660000047ab9 */ /* 0x000fe40000000a00 */
[----:B------:R-:W-:Y:S02]  /*00b0*/  UIADD3 UR6, UP0, UR4, 0xf0, URZ ;  /* 0x000000f004067890 */ /* 0x000fe4000ff1e03f */
[----:B------:R-:W-:Y:S02]  /*00c0*/  UIADD3 UR4, UP1, UR4, 0x1f0, URZ ;  /* 0x000001f004047890 */ /* 0x000fe4000ff3e03f */
[----:B------:R-:W-:Y:S02]  /*00d0*/  UIADD3.X UR7, URZ, UR5, URZ, UP0, !UPT ;  /* 0x000000053f077290 */ /* 0x000fe400087fe43f */
[----:B------:R-:W-:-:S07]  /*00e0*/  UIADD3.X UR5, URZ, UR5, URZ, UP1, !UPT ;  /* 0x000000053f057290 */ /* 0x000fce0008ffe43f */
[----:B------:R0:W-:Y:S02]  /*00f0*/  UTMACCTL.PF [UR6] ;  /* 0x00000000060079b9 */ /* 0x0001e40008040000 */
[----:B------:R0:W-:Y:S02]  /*0100*/  UTMACCTL.PF [UR4] ;  /* 0x00000000040079b9 */ /* 0x0001e40008040000 */
[----:B0-----:R-:W-:Y:S01]  /*0110*/  NOP ;  /* 0x0000000000007918 */ /* 0x001fe20000000000 */
.L_x_1:
[----:B------:R-:W-:Y:S05]  /*0120*/  BSYNC B0 ;  /* 0x0000000000007941 */ /* 0x000fea0003800000 */
.L_x_0:
[----:B------:R-:W0:Y:S02]  /*0130*/  SHFL.IDX PT, R3, R2, RZ, 0x1f ;  /* 0x00001fff02037589 */ /* 0x000e2400000e0000 */
[----:B0-----:R-:W-:-:S13]  /*0140*/  ISETP.NE.AND P0, PT, R3, RZ, PT ;  /* 0x000000ff0300720c */ /* 0x001fda0003f05270 */
[----:B------:R-:W-:Y:S05]  /*0150*/  @P0 BRA `(.L_x_2) ;  /* 0x0000000000480947 */ /* 0x000fea0003800000 */
[----:B------:R-:W0:Y:S01]  /*0160*/  S2UR UR8, SR_CgaCtaId ;  /* 0x00000000000879c3 */ /* 0x000e220000008800 */
[----:B------:R-:W-:Y:S01]  /*0170*/  UMOV UR4, 0x400 ;  /* 0x0000040000047882 */ /* 0x000fe20000000000 */
[----:B------:R-:W-:Y:S01]  /*0180*/  UMOV UR5, 0x1 ;  /* 0x0000000100057882 */ /* 0x000fe20000000000 */
[----:B------:R-:W-:Y:S01]  /*0190*/  UMOV UR6, 0x100 ;  /* 0x0000010000067882 */ /* 0x000fe20000000000 */
[----:B------:R-:W-:Y:S01]  /*01a0*/  ELECT P0, URZ, PT ;  /* 0x00000000003f782f */ /* 0x000fe20003800000 */
[----:B------:R-:W-:-:S04]  /*01b0*/  UIADD3 UR6, -UR6, 0x100000, URZ ;  /* 0x0010000006067890 */ /* 0x000fc8000fffe13f */
[----:B------:R-:W-:Y:S02]  /*01c0*/  USHF.L.U32 UR7, UR6, 0xb, URZ ;  /* 0x0000000b06077899 */ /* 0x000fe4000800063f */
[----:B------:R-:W-:Y:S02]  /*01d0*/  USHF.L.U32 UR6, UR6, 0x1, URZ ;  /* 0x0000000106067899 */ /* 0x000fe4000800063f */
[----:B0-----:R-:W-:Y:S02]  /*01e0*/  ULEA UR8, UR8, UR4, 0x18 ;  /* 0x0000000408087291 */ /* 0x001fe4000f8ec03f */
[----:B------:R-:W-:-:S04]  /*01f0*/  UIADD3 UR4, -UR5, 0x100000, URZ ;  /* 0x0010000005047890 */ /* 0x000fc8000fffe13f */
[----:B------:R-:W-:Y:S02]  /*0200*/  USHF.L.U32 UR5, UR4, 0xb, URZ ;  /* 0x0000000b04057899 */ /* 0x000fe4000800063f */
[----:B------:R-:W-:Y:S01]  /*0210*/  USHF.L.U32 UR4, UR4, 0x1, URZ ;  /* 0x0000000104047899 */ /* 0x000fe2000800063f */
[----:B------:R-:W0:Y:S11]  /*0220*/  FENCE.VIEW.ASYNC.S ;  /* 0x00000000000073c6 */ /* 0x000e360000000000 */
[----:B0-----:R0:W1:Y:S01]  /*0230*/  SYNCS.EXCH.64 URZ, [UR8], UR4 ;  /* 0x00000004083f75b2 */ /* 0x0010620008000100 */
[----:B------:R0:W2:Y:S01]  /*0240*/  SYNCS.EXCH.64 URZ, [UR8+0x10], UR6 ;  /* 0x00001006083f75b2 */ /* 0x0000a20008000100 */
[----:B------:R0:W3:Y:S01]  /*0250*/  SYNCS.EXCH.64 URZ, [UR8+0x8], UR4 ;  /* 0x00000804083f75b2 */ /* 0x0000e20008000100 */
[----:B------:R0:W4:Y:S01]  /*0260*/  SYNCS.EXCH.64 URZ, [UR8+0x18], UR6 ;  /* 0x00001806083f75b2 */ /* 0x0001220008000100 */
[----:B------:R-:W-:Y:S01]  /*0270*/  NOP ;  /* 0x0000000000007918 */ /* 0x000fe20000000000 */
.L_x_2:
[----:B------:R-:W5:Y:S01]  /*0280*/  SHFL.IDX PT, R2, R2, RZ, 0x1f ;  /* 0x00001fff02027589 */ /* 0x000f6200000e0000 */
[----:B------:R-:W1:Y:S01]  /*0290*/  LDC R3, c[0x0][0x65c] ;  /* 0x00019700ff037b82 */ /* 0x000e620000000800 */
[----:B------:R-:W-:Y:S02]  /*02a0*/  ELECT P0, URZ, PT ;  /* 0x00000000003f782f */ /* 0x000fe40003800000 */
[----:B------:R-:W-:Y:S01]  /*02b0*/  SHF.R.S32.HI R4, RZ, 0x1f, R5 ;  /* 0x0000001fff047819 */ /* 0x000fe20000011405 */
[----:B------:R-:W2:Y:S01]  /*02c0*/  S2R R10, SR_CTAID.Y ;  /* 0x00000000000a7919 */ /* 0x000ea20000002600 */
[----:B0-----:R-:W-:Y:S01]  /*02d0*/  UMOV UR4, 0x20 ;  /* 0x0000002000047882 */ /* 0x001fe20000000000 */
[C---:B------:R-:W-:Y:S01]  /*02e0*/  ISETP.NE.AND P3, PT, R6.reuse, RZ, PT ;  /* 0x000000ff0600720c */ /* 0x040fe20003f65270 */
[----:B------:R-:W-:Y:S01]  /*02f0*/  VIADD R11, R6, 0xffffffff ;  /* 0xffffffff060b7836 */ /* 0x000fe20000000000 */
[----:B------:R-:W0:Y:S01]  /*0300*/  S2R R8, SR_CTAID.X ;  /* 0x0000000000087919 */ /* 0x000e220000002500 */
[----:B------:R-:W-:Y:S01]  /*0310*/  LEA.HI R4, R4, R5, RZ, 0x2 ;  /* 0x0000000504047211 */ /* 0x000fe200078f10ff */
[----:B------:R-:W-:Y:S01]  /*0320*/  NOP ;  /* 0x0000000000007918 */ /* 0x000fe20000000000 */
[----:B------:R-:W-:Y:S01]  /*0330*/  NOP ;  /* 0x0000000000007918 */ /* 0x000fe20000000000 */
[----:B------:R-:W-:-:S02]  /*0340*/  ISETP.GE.U32.AND P1, PT, R11, 0x2, PT ;  /* 0x000000020b00780c */ /* 0x000fc40003f26070 */
[----:B------:R-:W-:-:S05]  /*0350*/  LOP3.LUT R4, R4, 0xfffffffc, RZ, 0xc0, !PT ;  /* 0xfffffffc04047812 */ /* 0x000fca00078ec0ff */
[----:B------:R-:W-:Y:S01]  /*0360*/  IMAD.IADD R5, R5, 0x1, -R4 ;  /* 0x0000000105057824 */ /* 0x000fe200078e0a04 */
[----:B-----5:R-:W-:Y:S02]  /*0370*/  ISETP.NE.OR P0, PT, R2, RZ, !P0 ;  /* 0x000000ff0200720c */ /* 0x020fe40004705670 */
[----:B-1----:R-:W-:-:S11]  /*0380*/  ISETP.NE.AND P2, PT, R3, 0x1, PT ;  /* 0x000000010300780c */ /* 0x002fd60003f45270 */
[----:B------:R-:W-:Y:S01]  /*0390*/  VOTEU.ALL UP0, P0 ;  /* 0x00000000003f7886 */ /* 0x000fe20000000000 */
[----:B------:R-:W-:Y:S01]  /*03a0*/  VOTEU.ALL UP1, P0 ;  /* 0x00000000003f7886 */ /* 0x000fe20000020000 */
[----:B------:R-:W0:Y:S01]  /*03b0*/  @P2 LDC R9, c[0x0][0x10] ;  /* 0x00000400ff092b82 */ /* 0x000e220000000800 */
[----:B--2---:R-:W-:Y:S02]  /*03c0*/  @P2 IMAD.MOV.U32 R2, RZ, RZ, R10 ;  /* 0x000000ffff022224 */ /* 0x004fe400078e000a */
[----:B------:R-:W-:Y:S01]  /*03d0*/  @!UP0 UMOV UR6, 0x400 ;  /* 0x0000040000068882 */ /* 0x000fe20000000000 */
[----:B------:R-:W-:-:S04]  /*03e0*/  @!UP0 UIADD3 UR4, -UR4, 0x100000, URZ ;  /* 0x0010000004048890 */ /* 0x000fc8000fffe13f */
[----:B------:R-:W-:Y:S02]  /*03f0*/  @!UP0 USHF.L.U32 UR5, UR4, 0xb, URZ ;  /* 0x0000000b04058899 */ /* 0x000fe4000800063f */
[----:B------:R-:W-:Y:S01]  /*0400*/  @!UP0 USHF.L.U32 UR4, UR4, 0x1, URZ ;  /* 0x0000000104048899 */ /* 0x000fe2000800063f */
[----:B------:R-:W-:Y:S02]  /*0410*/  @P2 IMAD.MOV.U32 R3, RZ, RZ, RZ ;  /* 0x000000ffff032224 */ /* 0x000fe400078e00ff */
[----:B------:R-:W-:Y:S01]  /*0420*/  @P2 IMAD.MOV.U32 R13, RZ, RZ, RZ ;  /* 0x000000ffff0d2224 */ /* 0x000fe200078e00ff */
[----:B------:R-:W1:Y:S08]  /*0430*/  @!UP0 S2UR UR7, SR_CgaCtaId ;  /* 0x00000000000789c3 */ /* 0x000e700000008800 */
[----:B------:R-:W2:Y:S01]  /*0440*/  @!P2 LDC R7, c[0x0][0xc] ;  /* 0x00000300ff07ab82 */ /* 0x000ea20000000800 */
[----:B0-----:R-:W-:-:S04]  /*0450*/  @P2 IMAD.WIDE.U32 R2, R8, R9, R2 ;  /* 0x0000000908022225 */ /* 0x001fc800078e0002 */
[----:B------:R-:W-:Y:S02]  /*0460*/  IMAD.MOV.U32 R9, RZ, RZ, RZ ;  /* 0x000000ffff097224 */ /* 0x000fe400078e00ff */
[----:B------:R-:W-:Y:S01]  /*0470*/  @P2 IMAD.IADD R3, R3, 0x1, R13 ;  /* 0x0000000103032824 */ /* 0x000fe200078e020d */
[----:B-1----:R-:W-:Y:S01]  /*0480*/  @!UP0 ULEA UR6, UR7, UR6, 0x18 ;  /* 0x0000000607068291 */ /* 0x002fe2000f8ec03f */
[----:B------:R-:W-:Y:S01]  /*0490*/  VOTEU.ALL UP0, P0 ;  /* 0x00000000003f7886 */ /* 0x000fe20000000000 */
[----:B------:R-:W-:-:S04]  /*04a0*/  ISETP.NE.AND P0, PT, R5, 0x3, PT ;  /* 0x000000030500780c */ /* 0x000fc80003f05270 */
[----:B------:R-:W-:-:S04]  /*04b0*/  ISETP.EQ.OR P0, PT, R5, RZ, !P0 ;  /* 0x000000ff0500720c */ /* 0x000fc80004702670 */
[----:B------:R-:W-:Y:S01]  /*04c0*/  ISETP.EQ.AND P0, PT, R6, RZ, P0 ;  /* 0x000000ff0600720c */ /* 0x000fe20000702270 */
[----:B------:R-:W0:Y:S02]  /*04d0*/  FENCE.VIEW.ASYNC.S ;  /* 0x00000000000073c6 */ /* 0x000e240000000000 */
[----:B0-----:R0:W3:Y:S01]  /*04e0*/  @!UP0 SYNCS.EXCH.64 URZ, [UR6+0x30], UR4 ;  /* 0x00003004063f85b2 */ /* 0x0010e20008000100 */
[----:B--2---:R-:W-:Y:S01]  /*04f0*/  @!P2 IMAD.WIDE.U32 R6, R7, R10, R8 ;  /* 0x0000000a0706a225 */ /* 0x004fe200078e0008 */
[----:B------:R-:W-:-:S03]  /*0500*/  SEL R4, RZ, 0x1, !P0 ;  /* 0x00000001ff047807 */ /* 0x000fc60004000000 */
[----:B------:R-:W-:Y:S02]  /*0510*/  @!P2 IMAD.MOV.U32 R2, RZ, RZ, R6 ;  /* 0x000000ffff02a224 */ /* 0x000fe400078e0006 */
[----:B------:R-:W-:Y:S01]  /*0520*/  @!P2 IMAD.MOV.U32 R3, RZ, RZ, R7 ;  /* 0x000000ffff03a224 */ /* 0x000fe200078e0007 */
[----:B------:R-:W-:Y:S01]  /*0530*/  SEL R4, R4, 0x2, P1 ;  /* 0x0000000204047807 */ /* 0x000fe20000800000 */
[----:B------:R0:W3:Y:S01]  /*0540*/  @!UP1 SYNCS.EXCH.64 URZ, [UR6+0x38], UR4 ;  /* 0x00003804063f95b2 */ /* 0x0000e20008000100 */
[----:B------:R-:W-:Y:S01]  /*0550*/  NOP ;  /* 0x0000000000007918 */ /* 0x000fe20000000000 */
[----:B---34-:R-:W-:Y:S06]  /*0560*/  BAR.SYNC.DEFER_BLOCKING 0x0 ;  /* 0x0000000000007b1d */ /* 0x018fec0000010000 */
[----:B------:R-:W-:Y:S05]  /*0570*/  @!P3 BRA `(.L_x_3) ;  /* 0x000000740030b947 */ /* 0x000fea0003800000 */
[----:B------:R-:W-:-:S13]  /*0580*/  ISETP.GT.U32.AND P0, PT, R11, 0x1, PT ;  /* 0x000000010b00780c */ /* 0x000fda0003f04070 */
[----:B0-----:R-:W-:Y:S05]  /*0590*/  @P0 EXIT ;  /* 0x000000000000094d */ /* 0x001fea0003800000 */
[----:B------:R-:W-:Y:S01]  /*05a0*/  ULDC.64 UR4, c[0x0][0x650] ;  /* 0x0001940000047ab9 */ /* 0x000fe20000000a00 */
[----:B------:R-:W-:Y:S01]  /*05b0*/  PRMT R12, RZ, 0x7610, R12 ;  /* 0x00007610ff0c7816 */ /* 0x000fe2000000000c */
[----:B------:R-:W-:Y:S01]  /*05c0*/  IMAD.MOV.U32 R7, RZ, RZ, -0x1 ;  /* 0xffffffffff077424 */ /* 0x000fe200078e00ff */
[----:B------:R-:W-:Y:S01]  /*05d0*/  ISETP.GE.U32.AND P0, PT, R2, UR4, PT ;  /* 0x0000000402007c0c */ /* 0x000fe2000bf06070 */
[----:B------:R-:W-:Y:S02]  /*05e0*/  IMAD.MOV.U32 R6, RZ, RZ, -0x1 ;  /* 0xffffffffff067424 */ /* 0x000fe400078e00ff */
[----:B------:R-:W-:Y:S01]  /*05f0*/  IMAD.MOV.U32 R5, RZ, RZ, -0x1 ;  /* 0xffffffffff057424 */ /* 0x000fe200078e00ff */
[----:B------:R-:W-:-:S13]  /*0600*/  ISETP.GE.U32.AND.EX P0, PT, R3, UR5, PT, P0 ;  /* 0x0000000503007c0c */ /* 0x000fda000bf06100 */
[----:B------:R-:W-:Y:S05]  /*0610*/  @P0 BRA `(.L_x_4) ;  /* 0x00000004005c0947 */ /* 0x000fea0003800000 */
[----:B------:R-:W0:Y:S01]  /*0620*/  LDC.64 R16, c[0x0][0x628] ;  /* 0x00018a00ff107b82 */ /* 0x000e220000000a00 */
[----:B------:R-:W-:Y:S02]  /*0630*/  IMAD.MOV.U32 R6, RZ, RZ, R2 ;  /* 0x000000ffff067224 */ /* 0x000fe400078e0002 */
[----:B------:R-:W-:-:S05]  /*0640*/  IMAD.MOV.U32 R7, RZ, RZ, R3 ;  /* 0x000000ffff077224 */ /* 0x000fca00078e0003 */
[----:B------:R-:W1:Y:S08]  /*0650*/  LDC R18, c[0x0][0x630] ;  /* 0x00018c00ff127b82 */ /* 0x000e700000000800 */
[----:B------:R-:W2:Y:S01]  /*0660*/  LDC.64 R20, c[0x0][0x620] ;  /* 0x00018800ff147b82 */ /* 0x000ea20000000a00 */
[----:B0-----:R-:W-:-:S04]  /*0670*/  ISETP.NE.U32.AND P0, PT, R16, RZ, PT ;  /* 0x000000ff1000720c */ /* 0x001fc80003f05070 */
[----:B------:R-:W-:-:S13]  /*0680*/  ISETP.NE.AND.EX P0, PT, R17, RZ, PT, P0 ;  /* 0x000000ff1100720c */ /* 0x000fda0003f05300 */
[----:B-12---:R-:W-:Y:S05]  /*0690*/  @!P0 BRA `(.L_x_5) ;  /* 0x0000000000288947 */ /* 0x006fea0003800000 */
[----:B------:R-:W0:Y:S02]  /*06a0*/  LDC R5, c[0x0][0x634] ;  /* 0x00018d00ff057b82 */ /* 0x000e240000000800 */
[----:B0-----:R-:W-:-:S05]  /*06b0*/  IADD3 R5, P0, R2, R5, RZ ;  /* 0x0000000502057210 */ /* 0x001fca0007f1e0ff */
[----:B------:R-:W-:-:S04]  /*06c0*/  IMAD.X R11, RZ, RZ, R3, P0 ;  /* 0x000000ffff0b7224 */ /* 0x000fc800000e0603 */
[----:B------:R-:W-:-:S04]  /*06d0*/  IMAD.WIDE.U32 R6, R11, R16, RZ ;  /* 0x000000100b067225 */ /* 0x000fc800078e00ff */
[----:B------:R-:W-:-:S04]  /*06e0*/  IMAD.WIDE.U32 R12, P0, R5, R17, R6 ;  /* 0x00000011050c7225 */ /* 0x000fc80007800006 */
[----:B------:R-:W-:-:S04]  /*06f0*/  IMAD.WIDE.U32 R6, R5, R16, RZ ;  /* 0x0000001005067225 */ /* 0x000fc800078e00ff */
[----:B------:R-:W-:Y:S01]  /*0700*/  IMAD.X R15, RZ, RZ, RZ, P0 ;  /* 0x000000ffff0f7224 */ /* 0x000fe200000e06ff */
[----:B------:R-:W-:Y:S01]  /*0710*/  IADD3 RZ, P0, R7, R12, RZ ;  /* 0x0000000c07ff7210 */ /* 0x000fe20007f1e0ff */
[----:B------:R-:W-:-:S04]  /*0720*/  IMAD.MOV.U32 R14, RZ, RZ, R13 ;  /* 0x000000ffff0e7224 */ /* 0x000fc800078e000d */
[----:B------:R-:W-:-:S08]  /*0730*/  IMAD.WIDE.U32.X R6, R11, R17, R14, P0 ;  /* 0x000000110b067225 */ /* 0x000fd000000e040e */
.L_x_5:
[--C-:B------:R-:W-:Y:S01]  /*0740*/  SHF.R.U64 R26, R6, R18, R7.reuse ;  /* 0x00000012061a7219 */ /* 0x100fe20000001207 */
[----:B------:R-:W0:Y:S01]  /*0750*/  LDC.64 R22, c[0x0][0x640] ;  /* 0x00019000ff167b82 */ /* 0x000e220000000a00 */
[----:B------:R-:W-:Y:S01]  /*0760*/  I2FP.F32.U32 R5, R8 ;  /* 0x0000000800057245 */ /* 0x000fe20000201000 */
[----:B------:R-:W-:Y:S01]  /*0770*/  ULDC UR4, c[0x0][0x150] ;  /* 0x0000540000047ab9 */ /* 0x000fe20000000800 */
[----:B------:R-:W-:Y:S02]  /*0780*/  SHF.R.U32.HI R6, RZ, R18, R7 ;  /* 0x00000012ff067219 */ /* 0x000fe40000011607 */
[----:B------:R-:W-:Y:S01]  /*0790*/  IADD3 R11, P0, RZ, -R26, RZ ;  /* 0x8000001aff0b7210 */ /* 0x000fe20007f1e0ff */
[----:B------:R-:W-:Y:S01]  /*07a0*/  FMUL R5, R5, UR4 ;  /* 0x0000000405057c20 */ /* 0x000fe20008400000 */
[----:B------:R-:W-:Y:S01]  /*07b0*/  ULDC UR4, c[0x0][0x154] ;  /* 0x0000550000047ab9 */ /* 0x000fe20000000800 */
[----:B------:R-:W1:Y:S02]  /*07c0*/  LDC R14, c[0x0][0x618] ;  /* 0x00018600ff0e7b82 */ /* 0x000e640000000800 */
[----:B------:R-:W-:-:S02]  /*07d0*/  IMAD.X R13, RZ, RZ, ~R6, P0 ;  /* 0x000000ffff0d7224 */ /* 0x000fc400000e0e06 */
[----:B------:R-:W2:Y:S01]  /*07e0*/  F2I.U32.TRUNC.NTZ R5, R5 ;  /* 0x0000000500057305 */ /* 0x000ea2000020f000 */
[----:B------:R-:W-:-:S03]  /*07f0*/  IMAD.WIDE.U32 R6, R11, R20, R2 ;  /* 0x000000140b067225 */ /* 0x000fc600078e0002 */
[----:B------:R-:W3:Y:S01]  /*0800*/  LDC R9, c[0x0][0x144] ;  /* 0x00005100ff097b82 */ /* 0x000ee20000000800 */
[----:B------:R-:W-:-:S04]  /*0810*/  IMAD R12, R13, R20, RZ ;  /* 0x000000140d0c7224 */ /* 0x000fc800078e02ff */
[----:B------:R-:W-:Y:S02]  /*0820*/  IMAD R11, R11, R21, R12 ;  /* 0x000000150b0b7224 */ /* 0x000fe400078e020c */
[----:B------:R-:W-:Y:S01]  /*0830*/  IMAD.MOV.U32 R12, RZ, RZ, 0x1 ;  /* 0x00000001ff0c7424 */ /* 0x000fe200078e00ff */
[----:B------:R-:W4:Y:S01]  /*0840*/  LDC R18, c[0x0][0x608] ;  /* 0x00018200ff127b82 */ /* 0x000f220000000800 */
[----:B------:R-:W-:Y:S01]  /*0850*/  IMAD.IADD R11, R7, 0x1, R11 ;  /* 0x00000001070b7824 */ /* 0x000fe200078e020b */
[----:B0-----:R-:W-:Y:S01]  /*0860*/  ISETP.NE.U32.AND P0, PT, R22, RZ, PT ;  /* 0x000000ff1600720c */ /* 0x001fe20003f05070 */
[----:B--2---:R-:W-:-:S03]  /*0870*/  IMAD.MOV R7, RZ, RZ, -R5 ;  /* 0x000000ffff077224 */ /* 0x004fc600078e0a05 */
[----:B------:R-:W-:Y:S02]  /*0880*/  ISETP.NE.AND.EX P0, PT, R23, RZ, PT, P0 ;  /* 0x000000ff1700720c */ /* 0x000fe40003f05300 */
[----:B------:R-:W0:Y:S01]  /*0890*/  LDC R13, c[0x0][0x658] ;  /* 0x00019600ff0d7b82 */ /* 0x000e220000000800 */
[--C-:B-1----:R-:W-:Y:S02]  /*08a0*/  SHF.R.U64 R16, R6, R14, R11.reuse ;  /* 0x0000000e06107219 */ /* 0x102fe4000000120b */
[----:B------:R-:W-:Y:S02]  /*08b0*/  I2FP.F32.U32 R6, R10 ;  /* 0x0000000a00067245 */ /* 0x000fe40000201000 */
[----:B------:R-:W-:-:S03]  /*08c0*/  SHF.R.U32.HI R11, RZ, R14, R11 ;  /* 0x0000000eff0b7219 */ /* 0x000fc6000001160b */
[----:B------:R-:W1:Y:S01]  /*08d0*/  LDC R17, c[0x0][0x148] ;  /* 0x00005200ff117b82 */ /* 0x000e620000000800 */
[----:B---3--:R-:W-:Y:S02]  /*08e0*/  IMAD R5, R9, R7, R8 ;  /* 0x0000000709057224 */ /* 0x008fe400078e0208 */
[----:B------:R-:W-:Y:S01]  /*08f0*/  FMUL R7, R6, UR4 ;  /* 0x0000000406077c20 */ /* 0x000fe20008400000 */
[----:B------:R-:W-:-:S03]  /*0900*/  IMAD.MOV.U32 R6, RZ, RZ, -0x1 ;  /* 0xffffffffff067424 */ /* 0x000fc600078e00ff */
[----:B------:R2:W3:Y:S01]  /*0910*/  F2I.U32.TRUNC.NTZ R15, R7 ;  /* 0x00000007000f7305 */ /* 0x0004e2000020f000 */
[----:B------:R-:W1:Y:S01]  /*0920*/  LDC R21, c[0x0][0x600] ;  /* 0x00018000ff157b82 */ /* 0x000e620000000800 */
[-CC-:B----4-:R-:W-:Y:S02]  /*0930*/  SHF.R.U64 R27, R16, R18.reuse, R11.reuse ;  /* 0x00000012101b7219 */ /* 0x190fe4000000120b */
[----:B------:R-:W-:-:S05]  /*0940*/  SHF.R.U32.HI R8, RZ, R18, R11 ;  /* 0x00000012ff087219 */ /* 0x000fca000001160b */
[----:B------:R-:W4:Y:S01]  /*0950*/  LDC R20, c[0x0][0x648] ;  /* 0x00019200ff147b82 */ /* 0x000f220000000800 */
[-CC-:B0-----:R-:W-:Y:S02]  /*0960*/  SHF.R.U64 R18, R27, R13.reuse, R8.reuse ;  /* 0x0000000d1b127219 */ /* 0x181fe40000001208 */
[-C--:B------:R-:W-:Y:S02]  /*0970*/  SHF.L.U32 R6, R6, R13.reuse, RZ ;  /* 0x0000000d06067219 */ /* 0x080fe400000006ff */
[-C--:B------:R-:W-:Y:S02]  /*0980*/  SHF.R.U32.HI R8, RZ, R13.reuse, R8 ;  /* 0x0000000dff087219 */ /* 0x080fe40000011608 */
[----:B------:R-:W-:Y:S01]  /*0990*/  LOP3.LUT R14, RZ, R6, RZ, 0x33, !PT ;  /* 0x00000006ff0e7212 */ /* 0x000fe200078e33ff */
[----:B------:R-:W0:Y:S01]  /*09a0*/  LDC R25, c[0x0][0x638] ;  /* 0x00018e00ff197b82 */ /* 0x000e220000000800 */
[----:B------:R-:W-:Y:S01]  /*09b0*/  SHF.L.U32 R11, R12, R13, RZ ;  /* 0x0000000d0c0b7219 */ /* 0x000fe200000006ff */
[----:B------:R-:W-:-:S02]  /*09c0*/  IMAD.MOV.U32 R6, RZ, RZ, R18 ;  /* 0x000000ffff067224 */ /* 0x000fc400078e0012 */
[----:B--2---:R-:W-:-:S04]  /*09d0*/  IMAD.MOV.U32 R7, RZ, RZ, R8 ;  /* 0x000000ffff077224 */ /* 0x004fc800078e0008 */
[----:B------:R-:W2:Y:S01]  /*09e0*/  LDC R24, c[0x0][0x610] ;  /* 0x00018400ff187b82 */ /* 0x000ea20000000800 */
[----:B---3--:R-:W-:Y:S05]  /*09f0*/  @!P0 BRA `(.L_x_6) ;  /* 0x0000000000288947 */ /* 0x008fea0003800000 */
[----:B------:R-:W3:Y:S02]  /*0a00*/  LDC R13, c[0x0][0x64c] ;  /* 0x00019300ff0d7b82 */ /* 0x000ee40000000800 */
[----:B---3--:R-:W-:-:S05]  /*0a10*/  IADD3 R13, P0, R18, R13, RZ ;  /* 0x0000000d120d7210 */ /* 0x008fca0007f1e0ff */
        /* <DEDUP_REMOVED lines=8> */
.L_x_6:
[----:B----4-:R-:W-:Y:S01]  /*0aa0*/  SHF.R.U64 R6, R6, R20, R7 ;  /* 0x0000001406067219 */ /* 0x010fe20000001207 */
[----:B-1----:R-:W-:Y:S01]  /*0ab0*/  VIADD R7, R21, 0xffffffff ;  /* 0xffffffff15077836 */ /* 0x002fe20000000000 */
[----:B------:R-:W-:Y:S01]  /*0ac0*/  LOP3.LUT R14, R27, R14, RZ, 0xc0, !PT ;  /* 0x0000000e1b0e7212 */ /* 0x000fe200078ec0ff */
[----:B------:R-:W-:Y:S02]  /*0ad0*/  IMAD.MOV R15, RZ, RZ, -R15 ;  /* 0x000000ffff0f7224 */ /* 0x000fe400078e0a0f */
[----:B------:R-:W-:Y:S01]  /*0ae0*/  IMAD.MOV R8, RZ, RZ, -R6 ;  /* 0x000000ffff087224 */ /* 0x000fe200078e0a06 */
[----:B------:R-:W-:Y:S01]  /*0af0*/  LOP3.LUT R7, R16, R7, RZ, 0xc0, !PT ;  /* 0x0000000710077212 */ /* 0x000fe200078ec0ff */
[----:B------:R-:W-:Y:S02]  /*0b00*/  IMAD R14, R11, R6, R14 ;  /* 0x000000060b0e7224 */ /* 0x000fe400078e020e */
[----:B------:R-:W-:Y:S02]  /*0b10*/  @P2 IMAD R5, R17, R15, R10 ;  /* 0x0000000f11052224 */ /* 0x000fe400078e020a */
[----:B0-----:R-:W-:-:S02]  /*0b20*/  IMAD R6, R8, R25, R18 ;  /* 0x0000001908067224 */ /* 0x001fc400078e0212 */
[----:B--2---:R-:W-:Y:S02]  /*0b30*/  IMAD R5, R14, R24, R5 ;  /* 0x000000180e057224 */ /* 0x004fe400078e0205 */
[----:B------:R-:W-:Y:S02]  /*0b40*/  IMAD R8, R6, R21, R7 ;  /* 0x0000001506087224 */ /* 0x000fe400078e0207 */
[----:B------:R-:W-:-:S03]  /*0b50*/  IMAD.MOV.U32 R12, RZ, RZ, 0x1 ;  /* 0x00000001ff0c7424 */ /* 0x000fc600078e00ff */
[----:B------:R-:W-:Y:S02]  /*0b60*/  SEL R6, R8, R5, !P2 ;  /* 0x0000000508067207 */ /* 0x000fe40005000000 */
[----:B------:R-:W-:Y:S01]  /*0b70*/  SEL R7, R5, R8, !P2 ;  /* 0x0000000805077207 */ /* 0x000fe20005000000 */
[----:B------:R-:W-:-:S07]  /*0b80*/  IMAD.MOV.U32 R5, RZ, RZ, R26 ;  /* 0x000000ffff057224 */ /* 0x000fce00078e001a */
.L_x_4:
[----:B------:R-:W-:-:S08]  /*0b90*/  NOP ;  /* 0x0000000000007918 */ /* 0x000fd00000000000 */
[----:B------:R-:W0:Y:S02]  /*0ba0*/  USETMAXREG.TRY_ALLOC.CTAPOOL UP0, 0xe8 ;  /* 0x000000e8000079c8 */ /* 0x000e240008000600 */
[----:B0-----:R-:W-:-:S13]  /*0bb0*/  PLOP3.LUT P0, PT, PT, PT, UP0, 0x80, 0x0 ;  /* 0x000000000000781c */ /* 0x001fda0003f0f008 */
[----:B------:R-:W-:Y:S05]  /*0bc0*/  @!P0 BRA `(.L_x_4) ;  /* 0xfffffffc00f08947 */ /* 0x000fea000383ffff */
[----:B------:R-:W-:Y:S01]  /*0bd0*/  ULDC.64 UR4, c[0x0][0x598] ;  /* 0x0001660000047ab9 */ /* 0x000fe20000000a00 */
[----:B------:R-:W-:Y:S01]  /*0be0*/  ULDC.64 UR18, c[0x0][0x208] ;  /* 0x0000820000127ab9 */ /* 0x000fe20000000a00 */
[----:B------:R-:W-:-:S04]  /*0bf0*/  ISETP.NE.U32.AND P0, PT, RZ, UR4, PT ;  /* 0x00000004ff007c0c */ /* 0x000fc8000bf05070 */
[----:B------:R-:W-:-:S13]  /*0c00*/  ISETP.NE.AND.EX P0, PT, RZ, UR5, PT, P0 ;  /* 0x00000005ff007c0c */ /* 0x000fda000bf05300 */
[----:B------:R-:W-:Y:S05]  /*0c10*/  @!P0 BRA `(.L_x_7) ;  /* 0x00000000001c8947 */ /* 0x000fea0003800000 */
[----:B------:R-:W0:Y:S02]  /*0c20*/  LDC.64 R8, c[0x0][0x598] ;  /* 0x00016600ff087b82 */ /* 0x000e240000000a00 */
[----:B0-----:R-:W2:Y:S02]  /*0c30*/  LDG.E.64 R8, desc[UR18][R8.64] ;  /* 0x0000001208087981 */ /* 0x001ea4000c1e1b00 */
[----:B--2---:R-:W-:-:S04]  /*0c40*/  ISETP.NE.U32.AND P0, PT, R8, RZ, PT ;  /* 0x000000ff0800720c */ /* 0x004fc80003f05070 */
[----:B------:R-:W-:-:S13]  /*0c50*/  ISETP.NE.AND.EX P0, PT, R9, RZ, PT, P0 ;  /* 0x000000ff0900720c */ /* 0x000fda0003f05300 */
[----:B------:R-:W-:Y:S05]  /*0c60*/  @!P0 BRA `(.L_x_7) ;  /* 0x0000000000088947 */ /* 0x000fea0003800000 */
[----:B------:R0:W5:Y:S01]  /*0c70*/  LD.E R8, desc[UR18][R8.64] ;  /* 0x0000001208087980 */ /* 0x000162000c101900 */
[----:B------:R-:W-:Y:S05]  /*0c80*/  BRA `(.L_x_8) ;  /* 0x0000000000207947 */ /* 0x000fea0003800000 */
.L_x_7:
[----:B------:R-:W-:Y:S02]  /*0c90*/  ULDC.64 UR4, c[0x0][0x588] ;  /* 0x0001620000047ab9 */ /* 0x000fe40000000a00 */
[----:B------:R-:W-:-:S04]  /*0ca0*/  ISETP.NE.U32.AND P0, PT, RZ, UR4, PT ;  /* 0x00000004ff007c0c */ /* 0x000fc8000bf05070 */
[----:B------:R-:W-:-:S13]  /*0cb0*/  ISETP.NE.AND.EX P0, PT, RZ, UR5, PT, P0 ;  /* 0x00000005ff007c0c */ /* 0x000fda000bf05300 */
[----:B------:R-:W-:Y:S05]  /*0cc0*/  @!P0 BRA `(.L_x_9) ;  /* 0x00000000000c8947 */ /* 0x000fea0003800000 */
[----:B------:R-:W0:Y:S02]  /*0cd0*/  LDC.64 R8, c[0x0][0x588] ;  /* 0x00016200ff087b82 */ /* 0x000e240000000a00 */
[----:B0-----:R1:W5:Y:S01]  /*0ce0*/  LDG.E R8, desc[UR18][R8.64] ;  /* 0x0000001208087981 */ /* 0x001362000c1e1900 */
[----:B------:R-:W-:Y:S05]  /*0cf0*/  BRA `(.L_x_8) ;  /* 0x0000000000047947 */ /* 0x000fea0003800000 */
.L_x_9:
[----:B------:R-:W2:Y:S02]  /*0d00*/  LDC R8, c[0x0][0x580] ;  /* 0x00016000ff087b82 */ /* 0x000ea40000000800 */
.L_x_8:
[----:B------:R-:W-:Y:S02]  /*0d10*/  ULDC.64 UR4, c[0x0][0x5a0] ;  /* 0x0001680000047ab9 */ /* 0x000fe40000000a00 */
[----:B------:R-:W-:-:S04]  /*0d20*/  ISETP.NE.U32.AND P0, PT, RZ, UR4, PT ;  /* 0x00000004ff007c0c */ /* 0x000fc8000bf05070 */
[----:B------:R-:W-:-:S13]  /*0d30*/  ISETP.NE.AND.EX P0, PT, RZ, UR5, PT, P0 ;  /* 0x00000005ff007c0c */ /* 0x000fda000bf05300 */
[----:B------:R-:W-:Y:S05]  /*0d40*/  @!P0 BRA `(.L_x_10) ;  /* 0x00000000001c8947 */ /* 0x000fea0003800000 */
[----:B------:R-:W3:Y:S02]  /*0d50*/  LDC.64 R10, c[0x0][0x5a0] ;  /* 0x00016800ff0a7b82 */ /* 0x000ee40000000a00 */
[----:B---3--:R-:W3:Y:S02]  /*0d60*/  LDG.E.64 R10, desc[UR18][R10.64] ;  /* 0x000000120a0a7981 */ /* 0x008ee4000c1e1b00 */
[----:B---3--:R-:W-:-:S04]  /*0d70*/  ISETP.NE.U32.AND P0, PT, R10, RZ, PT ;  /* 0x000000ff0a00720c */ /* 0x008fc80003f05070 */
[----:B------:R-:W-:-:S13]  /*0d80*/  ISETP.NE.AND.EX P0, PT, R11, RZ, PT, P0 ;  /* 0x000000ff0b00720c */ /* 0x000fda0003f05300 */
[----:B------:R-:W-:Y:S05]  /*0d90*/  @!P0 BRA `(.L_x_10) ;  /* 0x0000000000088947 */ /* 0x000fea0003800000 */
[----:B01----:R0:W5:Y:S01]  /*0da0*/  LD.E R9, desc[UR18][R10.64] ;  /* 0x000000120a097980 */ /* 0x003162000c101900 */
[----:B------:R-:W-:Y:S05]  /*0db0*/  BRA `(.L_x_11) ;  /* 0x0000000000207947 */ /* 0x000fea0003800000 */
.L_x_10:
[----:B------:R-:W-:Y:S02]  /*0dc0*/  ULDC.64 UR4, c[0x0][0x590] ;  /* 0x0001640000047ab9 */ /* 0x000fe40000000a00 */
[----:B------:R-:W-:-:S04]  /*0dd0*/  ISETP.NE.U32.AND P0, PT, RZ, UR4, PT ;  /* 0x00000004ff007c0c */ /* 0x000fc8000bf05070 */
[----:B------:R-:W-:-:S13]  /*0de0*/  ISETP.NE.AND.EX P0, PT, RZ, UR5, PT, P0 ;  /* 0x00000005ff007c0c */ /* 0x000fda000bf05300 */
[----:B------:R-:W-:Y:S05]  /*0df0*/  @!P0 BRA `(.L_x_12) ;  /* 0x00000000000c8947 */ /* 0x000fea0003800000 */
[----:B------:R-:W0:Y:S02]  /*0e00*/  LDC.64 R10, c[0x0][0x590] ;  /* 0x00016400ff0a7b82 */ /* 0x000e240000000a00 */
[----:B01----:R1:W5:Y:S01]  /*0e10*/  LDG.E R9, desc[UR18][R10.64] ;  /* 0x000000120a097981 */ /* 0x003362000c1e1900 */
[----:B------:R-:W-:Y:S05]  /*0e20*/  BRA `(.L_x_11) ;  /* 0x0000000000047947 */ /* 0x000fea0003800000 */
.L_x_12:
[----:B01----:R-:W3:Y:S02]  /*0e30*/  LDC R9, c[0x0][0x584] ;  /* 0x00016100ff097b82 */ /* 0x003ee40000000800 */
.L_x_11:
[----:B------:R-:W-:-:S13]  /*0e40*/  LOP3.LUT P0, RZ, R12, 0xff, RZ, 0xc0, !PT ;  /* 0x000000ff0cff7812 */ /* 0x000fda000780c0ff */
[----:B------:R-:W-:Y:S05]  /*0e50*/  @!P0 EXIT ;  /* 0x000000000000894d */ /* 0x000fea0003800000 */
[----:B------:R-:W-:Y:S01]  /*0e60*/  ULDC UR4, c[0x0][0x28c] ;  /* 0x0000a30000047ab9 */ /* 0x000fe20000000800 */
[----:B------:R-:W-:Y:S01]  /*0e70*/  LOP3.LUT R138, R4, 0x1, RZ, 0xfc, !PT ;  /* 0x00000001048a7812 */ /* 0x000fe200078efcff */
[----:B------:R-:W-:-:S04]  /*0e80*/  UIADD3 UR4, UR4, 0x1f, URZ ;  /* 0x0000001f04047890 */ /* 0x000fc8000fffe03f */
[----:B------:R-:W-:-:S04]  /*0e90*/  USHF.R.S32.HI UR5, URZ, 0x1f, UR4 ;  /* 0x0000001f3f057899 */ /* 0x000fc80008011404 */
[----:B------:R-:W-:-:S03]  /*0ea0*/  ULEA.HI UR5, UR5, UR4, URZ, 0x5 ;  /* 0x0000000405057291 */ /* 0x000fc6000f8f283f */
[----:B------:R-:W-:Y:S01]  /*0eb0*/  UMOV UR4, URZ ;  /* 0x0000003f00047c82 */ /* 0x000fe20008000000 */
[----:B------:R-:W-:-:S03]  /*0ec0*/  USHF.R.S32.HI UR9, URZ, 0x5, UR5 ;  /* 0x000000053f097899 */ /* 0x000fc60008011405 */
[----:B------:R-:W-:-:S09]  /*0ed0*/  UMOV UR5, URZ ;  /* 0x0000003f00057c82 */ /* 0x000fd20008000000 */
.L_x_165:
[----:B01----:R-:W-:Y:S01]  /*0ee0*/  LOP3.LUT R10, R0, 0x80, RZ, 0xc0, !PT ;  /* 0x00000080000a7812 */ /* 0x003fe200078ec0ff */
[----:B------:R-:W0:Y:S01]  /*0ef0*/  S2UR UR13, SR_CgaCtaId ;  /* 0x00000000000d79c3 */ /* 0x000e220000008800 */
[----:B------:R-:W-:Y:S01]  /*0f00*/  UMOV UR12, 0x400 ;  /* 0x00000400000c7882 */ /* 0x000fe20000000000 */
[----:B------:R-:W-:Y:S01]  /*0f10*/  UMOV UR6, URZ ;  /* 0x0000003f00067c82 */ /* 0x000fe20008000000 */
[----:B------:R-:W-:Y:S01]  /*0f20*/  SHF.R.U32.HI R10, RZ, 0x7, R10 ;  /* 0x00000007ff0a7819 */ /* 0x000fe2000001160a */
[----:B------:R-:W-:Y:S01]  /*0f30*/  UMOV UR7, URZ ;  /* 0x0000003f00077c82 */ /* 0x000fe20008000000 */
[----:B------:R-:W-:Y:S01]  /*0f40*/  UMOV UR16, UR5 ;  /* 0x0000000500107c82 */ /* 0x000fe20008000000 */
[----:B------:R-:W-:Y:S02]  /*0f50*/  CS2R R14, SRZ ;  /* 0x00000000000e7805 */ /* 0x000fe4000001ff00 */
[----:B------:R-:W-:Y:S01]  /*0f60*/  CS2R R12, SRZ ;  /* 0x00000000000c7805 */ /* 0x000fe2000001ff00 */
[----:B------:R-:W1:Y:S01]  /*0f70*/  LDC R11, c[0x0][0x28c] ;  /* 0x0000a300ff0b7b82 */ /* 0x000e620000000800 */
[----:B------:R-:W4:Y:S01]  /*0f80*/  SHFL.IDX PT, R10, R10, RZ, 0x1f ;  /* 0x00001fff0a0a7589 */ /* 0x000f2200000e0000 */
[----:B------:R-:W-:-:S02]  /*0f90*/  CS2R R16, SRZ ;  /* 0x0000000000107805 */ /* 0x000fc4000001ff00 */
[----:B------:R-:W-:Y:S02]  /*0fa0*/  CS2R R18, SRZ ;  /* 0x0000000000127805 */ /* 0x000fe4000001ff00 */
[----:B------:R-:W-:Y:S02]  /*0fb0*/  CS2R R20, SRZ ;  /* 0x0000000000147805 */ /* 0x000fe4000001ff00 */
[----:B------:R-:W-:Y:S02]  /*0fc0*/  CS2R R22, SRZ ;  /* 0x0000000000167805 */ /* 0x000fe4000001ff00 */
[----:B------:R-:W-:Y:S02]  /*0fd0*/  CS2R R88, SRZ ;  /* 0x0000000000587805 */ /* 0x000fe4000001ff00 */
[----:B------:R-:W-:Y:S02]  /*0fe0*/  CS2R R90, SRZ ;  /* 0x00000000005a7805 */ /* 0x000fe4000001ff00 */
        /* <DEDUP_REMOVED lines=16> */
[----:B-1----:R-:W-:Y:S02]  /*10f0*/  ISETP.GE.AND P0, PT, R11, 0x1, PT ;  /* 0x000000010b00780c */ /* 0x002fe40003f06270 */
[----:B------:R-:W-:Y:S02]  /*1100*/  CS2R R124, SRZ ;  /* 0x00000000007c7805 */ /* 0x000fe4000001ff00 */
[----:B----4-:R-:W-:-:S02]  /*1110*/  R2UR UR8, R10 ;  /* 0x000000000a0872ca */ /* 0x010fc400000e0000 */
[----:B------:R-:W-:Y:S02]  /*1120*/  CS2R R126, SRZ ;  /* 0x00000000007e7805 */ /* 0x000fe4000001ff00 */
[----:B------:R-:W-:Y:S02]  /*1130*/  CS2R R128, SRZ ;  /* 0x0000000000807805 */ /* 0x000fe4000001ff00 */
[----:B------:R-:W-:Y:S02]  /*1140*/  CS2R R130, SRZ ;  /* 0x0000000000827805 */ /* 0x000fe4000001ff00 */
[----:B------:R-:W-:Y:S02]  /*1150*/  CS2R R132, SRZ ;  /* 0x0000000000847805 */ /* 0x000fe4000001ff00 */
[----:B------:R-:W-:Y:S02]  /*1160*/  CS2R R134, SRZ ;  /* 0x0000000000867805 */ /* 0x000fe4000001ff00 */
[----:B------:R-:W-:Y:S01]  /*1170*/  CS2R R136, SRZ ;  /* 0x0000000000887805 */ /* 0x000fe2000001ff00 */
[----:B------:R-:W-:Y:S01]  /*1180*/  IMAD.MOV.U32 R139, RZ, RZ, RZ ;  /* 0x000000ffff8b7224 */ /* 0x000fe200078e00ff */
[----:B------:R-:W-:Y:S01]  /*1190*/  CS2R R24, SRZ ;  /* 0x0000000000187805 */ /* 0x000fe2000001ff00 */
[----:B------:R-:W-:Y:S01]  /*11a0*/  IMAD.MOV.U32 R141, RZ, RZ, RZ ;  /* 0x000000ffff8d7224 */ /* 0x000fe200078e00ff */
[----:B---3--:R-:W-:Y:S01]  /*11b0*/  CS2R R26, SRZ ;  /* 0x00000000001a7805 */ /* 0x008fe2000001ff00 */
[----:B------:R-:W-:Y:S01]  /*11c0*/  IMAD.U32 R142, RZ, RZ, UR4 ;  /* 0x00000004ff8e7e24 */ /* 0x000fe2000f8e00ff */
[----:B------:R-:W-:Y:S01]  /*11d0*/  CS2R R28, SRZ ;  /* 0x00000000001c7805 */ /* 0x000fe2000001ff00 */
[----:B------:R-:W-:Y:S01]  /*11e0*/  ULEA.HI UR10, UR8, UR8, URZ, 0x1 ;  /* 0x00000008080a7291 */ /* 0x000fe2000f8f083f */
[----:B------:R-:W-:-:S02]  /*11f0*/  CS2R R30, SRZ ;  /* 0x00000000001e7805 */ /* 0x000fc4000001ff00 */
[----:B------:R-:W-:Y:S02]  /*1200*/  CS2R R32, SRZ ;  /* 0x0000000000207805 */ /* 0x000fe4000001ff00 */
[----:B------:R-:W-:Y:S01]  /*1210*/  CS2R R34, SRZ ;  /* 0x0000000000227805 */ /* 0x000fe2000001ff00 */
[----:B------:R-:W-:Y:S01]  /*1220*/  ULOP3.LUT UR11, UR10, 0x1ffffe, URZ, 0xc0, !UPT ;  /* 0x001ffffe0a0b7892 */ /* 0x000fe2000f8ec03f */
[----:B------:R-:W-:Y:S01]  /*1230*/  CS2R R36, SRZ ;  /* 0x0000000000247805 */ /* 0x000fe2000001ff00 */
[----:B0-----:R-:W-:Y:S01]  /*1240*/  ULEA UR10, UR13, UR12, 0x18 ;  /* 0x0000000c0d0a7291 */ /* 0x001fe2000f8ec03f */
[----:B------:R-:W-:Y:S01]  /*1250*/  CS2R R38, SRZ ;  /* 0x0000000000267805 */ /* 0x000fe2000001ff00 */
[----:B------:R-:W-:Y:S01]  /*1260*/  UIADD3 UR11, UR8, -UR11, URZ ;  /* 0x8000000b080b7290 */ /* 0x000fe2000fffe03f */
[----:B------:R-:W-:Y:S02]  /*1270*/  CS2R R40, SRZ ;  /* 0x0000000000287805 */ /* 0x000fe4000001ff00 */
[----:B------:R-:W-:Y:S01]  /*1280*/  CS2R R42, SRZ ;  /* 0x00000000002a7805 */ /* 0x000fe2000001ff00 */
[----:B------:R-:W-:Y:S01]  /*1290*/  UMOV UR8, URZ ;  /* 0x0000003f00087c82 */ /* 0x000fe20008000000 */
[----:B------:R-:W-:Y:S01]  /*12a0*/  ULEA UR11, UR11, UR10, 0xb ;  /* 0x0000000a0b0b7291 */ /* 0x000fe2000f8e583f */
[----:B------:R-:W-:-:S02]  /*12b0*/  CS2R R44, SRZ ;  /* 0x00000000002c7805 */ /* 0x000fc4000001ff00 */
[----:B------:R-:W-:Y:S02]  /*12c0*/  CS2R R46, SRZ ;  /* 0x00000000002e7805 */ /* 0x000fe4000001ff00 */
[----:B------:R-:W-:Y:S01]  /*12d0*/  CS2R R48, SRZ ;  /* 0x0000000000307805 */ /* 0x000fe2000001ff00 */
[----:B------:R-:W-:Y:S01]  /*12e0*/  UIADD3 UR11, UR11, 0x100, URZ ;  /* 0x000001000b0b7890 */ /* 0x000fe2000fffe03f */
[----:B------:R-:W-:Y:S02]  /*12f0*/  CS2R R50, SRZ ;  /* 0x0000000000327805 */ /* 0x000fe4000001ff00 */
[----:B------:R-:W-:Y:S02]  /*1300*/  CS2R R52, SRZ ;  /* 0x0000000000347805 */ /* 0x000fe4000001ff00 */
[----:B------:R-:W-:Y:S01]  /*1310*/  CS2R R54, SRZ ;  /* 0x0000000000367805 */ /* 0x000fe2000001ff00 */
[----:B------:R-:W-:Y:S01]  /*1320*/  USHF.R.U32.HI UR11, URZ, 0x4, UR11 ;  /* 0x000000043f0b7899 */ /* 0x000fe2000801160b */
[----:B------:R-:W-:-:S02]  /*1330*/  CS2R R56, SRZ ;  /* 0x0000000000387805 */ /* 0x000fc4000001ff00 */
[----:B------:R-:W-:Y:S02]  /*1340*/  CS2R R58, SRZ ;  /* 0x00000000003a7805 */ /* 0x000fe4000001ff00 */
[----:B------:R-:W-:Y:S01]  /*1350*/  CS2R R60, SRZ ;  /* 0x00000000003c7805 */ /* 0x000fe2000001ff00 */
[----:B------:R-:W-:Y:S01]  /*1360*/  ULOP3.LUT UR11, UR11, 0x3fff, URZ, 0xc0, !UPT ;  /* 0x00003fff0b0b7892 */ /* 0x000fe2000f8ec03f */
        /* <DEDUP_REMOVED lines=12> */
[----:B------:R-:W-:Y:S01]  /*1430*/  CS2R R86, SRZ ;  /* 0x0000000000567805 */ /* 0x000fe2000001ff00 */
[----:B------:R-:W-:Y:S06]  /*1440*/  @!P0 BRA `(.L_x_13) ;  /* 0x00000008001c8947 */ /* 0x000fec0003800000 */
[----:B------:R-:W-:-:S13]  /*1450*/  ISETP.NE.AND P1, PT, R138, 0x3, PT ;  /* 0x000000038a00780c */ /* 0x000fda0003f25270 */
[----:B------:R-:W-:Y:S05]  /*1460*/  @!P1 BRA `(.L_x_14) ;  /* 0x0000000000049947 */ /* 0x000fea0003800000 */
[----:B------:R-:W-:Y:S01]  /*1470*/  BPT.TRAP 0x1 ;  /* 0x000000040000795c */ /* 0x000fe20000300000 */
.L_x_14:
[----:B------:R-:W-:Y:S01]  /*1480*/  ULEA UR6, UR5, UR10, 0x3 ;  /* 0x0000000a05067291 */ /* 0x000fe2000f8e183f */
[----:B------:R-:W-:-:S05]  /*1490*/  IMAD.U32 R10, RZ, RZ, UR4 ;  /* 0x00000004ff0a7e24 */ /* 0x000fca000f8e00ff */
[----:B------:R-:W-:-:S04]  /*14a0*/  SHF.L.U32 R10, R10, 0x1f, RZ ;  /* 0x0000001f0a0a7819 */ /* 0x000fc800000006ff */
[----:B------:R0:W1:Y:S01]  /*14b0*/  SYNCS.PHASECHK.TRANS64.TRYWAIT P0, [UR6], R10 ;  /* 0x0000000aff0075a7 */ /* 0x0000620008000146 */
[----:B------:R-:W-:Y:S05]  /*14c0*/  @!P1 BRA `(.L_x_15) ;  /* 0x0000000000049947 */ /* 0x000fea0003800000 */
[----:B------:R-:W-:Y:S01]  /*14d0*/  BPT.TRAP 0x1 ;  /* 0x000000040000795c */ /* 0x000fe20000300000 */
.L_x_15:
[----:B-1----:R-:W-:Y:S05]  /*14e0*/  @P0 BRA `(.L_x_16) ;  /* 0x0000000000080947 */ /* 0x002fea0003800000 */
[----:B------:R-:W1:Y:S02]  /*14f0*/  SYNCS.PHASECHK.TRANS64.TRYWAIT P0, [UR6], R10 ;  /* 0x0000000aff0075a7 */ /* 0x000e640008000146 */
[----:B-1----:R-:W-:Y:S05]  /*1500*/  @!P0 BRA `(.L_x_17) ;  /* 0x00000078008c8947 */ /* 0x002fea0003800000 */
.L_x_16:
[----:B------:R-:W-:Y:S01]  /*1510*/  UIADD3 UR6, UR10, 0x2100, URZ ;  /* 0x000021000a067890 */ /* 0x000fe2000fffe03f */
[----:B------:R-:W-:Y:S01]  /*1520*/  WARPGROUP.ARRIVE ;  /* 0x00000000000079c5 */ /* 0x000fe20000000000 */
[----:B------:R-:W-:Y:S01]  /*1530*/  ULDC UR7, c[0x0][0x50c] ;  /* 0x0001430000077ab9 */ /* 0x000fe20000000800 */
[----:B------:R-:W-:Y:S01]  /*1540*/  ULOP3.LUT UR12, UR11, 0x10000, URZ, 0xfc, !UPT ;  /* 0x000100000b0c7892 */ /* 0x000fe2000f8efc3f */
[----:B------:R-:W-:Y:S01]  /*1550*/  CS2R R14, SRZ ;  /* 0x00000000000e7805 */ /* 0x000fe2000001ff00 */
[----:B------:R-:W-:Y:S01]  /*1560*/  UISETP.NE.AND UP0, UPT, UR7, 0x1, UPT ;  /* 0x000000010700788c */ /* 0x000fe2000bf05270 */
[----:B------:R-:W-:Y:S01]  /*1570*/  CS2R R12, SRZ ;  /* 0x00000000000c7805 */ /* 0x000fe2000001ff00 */
[----:B------:R-:W-:Y:S01]  /*1580*/  USHF.R.U32.HI UR6, URZ, 0x4, UR6 ;  /* 0x000000043f067899 */ /* 0x000fe20008011606 */
[----:B------:R-:W-:Y:S01]  /*1590*/  CS2R R16, SRZ ;  /* 0x0000000000107805 */ /* 0x000fe2000001ff00 */
[----:B------:R-:W-:Y:S01]  /*15a0*/  USEL UR7, URZ, 0x1, UP0 ;  /* 0x000000013f077887 */ /* 0x000fe20008000000 */
[----:B------:R-:W-:Y:S01]  /*15b0*/  CS2R R18, SRZ ;  /* 0x0000000000127805 */ /* 0x000fe2000001ff00 */
[----:B------:R-:W-:Y:S01]  /*15c0*/  ULOP3.LUT UR6, UR6, 0x3fff, URZ, 0xc0, !UPT ;  /* 0x00003fff06067892 */ /* 0x000fe2000f8ec03f */
[----:B------:R-:W-:Y:S01]  /*15d0*/  CS2R R20, SRZ ;  /* 0x0000000000147805 */ /* 0x000fe2000001ff00 */
[----:B------:R-:W-:Y:S01]  /*15e0*/  ULEA UR12, UR5, UR12, 0x8 ;  /* 0x0000000c050c7291 */ /* 0x000fe2000f8e403f */
[----:B------:R-:W-:Y:S01]  /*15f0*/  CS2R R22, SRZ ;  /* 0x0000000000167805 */ /* 0x000fe2000001ff00 */
[----:B------:R-:W-:Y:S01]  /*1600*/  ULOP3.LUT UR6, UR6, 0x10000, URZ, 0xfc, !UPT ;  /* 0x0001000006067892 */ /* 0x000fe2000f8efc3f */
[----:B------:R-:W-:Y:S01]  /*1610*/  ISETP.NE.AND P0, PT, RZ, UR7, PT ;  /* 0x00000007ff007c0c */ /* 0x000fe2000bf05270 */
[----:B------:R-:W-:Y:S01]  /*1620*/  UMOV UR13, 0xc0000010 ;  /* 0xc0000010000d7882 */ /* 0x000fe20000000000 */
[----:B------:R-:W-:Y:S01]  /*1630*/  UMOV UR15, 0xc0000010 ;  /* 0xc0000010000f7882 */ /* 0x000fe20000000000 */
[----:B------:R-:W-:Y:S01]  /*1640*/  ULEA UR14, UR5, UR6, 0x8 ;  /* 0x00000006050e7291 */ /* 0x000fe2000f8e403f */
[----:B------:R-:W-:-:S02]  /*1650*/  CS2R R88, SRZ ;  /* 0x0000000000587805 */ /* 0x000fc4000001ff00 */
[----:B------:R-:W-:Y:S01]  /*1660*/  CS2R R90, SRZ ;  /* 0x00000000005a7805 */ /* 0x000fe2000001ff00 */
[----:B------:R-:W-:Y:S01]  /*1670*/  UMOV UR6, 0x1 ;  /* 0x0000000100067882 */ /* 0x000fe20000000000 */
[----:B------:R-:W-:Y:S02]  /*1680*/  CS2R R92, SRZ ;  /* 0x00000000005c7805 */ /* 0x000fe4000001ff00 */
[----:B------:R-:W-:Y:S02]  /*1690*/  CS2R R94, SRZ ;  /* 0x00000000005e7805 */ /* 0x000fe4000001ff00 */
[----:B------:R-:W-:Y:S02]  /*16a0*/  CS2R R96, SRZ ;  /* 0x0000000000607805 */ /* 0x000fe4000001ff00 */
[----:B------:R-:W-:Y:S02]  /*16b0*/  CS2R R98, SRZ ;  /* 0x0000000000627805 */ /* 0x000fe4000001ff00 */
[----:B------:R-:W-:Y:S01]  /*16c0*/  CS2R R100, SRZ ;  /* 0x0000000000647805 */ /* 0x000fe2000001ff00 */
[----:B------:R-:W-:Y:S01]  /*16d0*/  QGMMA.64x128x32.F32.E5M2.E5M2 R24, gdesc[UR12], RZ, !UPT, gsb0 ;  /* 0x01e000000c1879f3 */ /* 0x000fe2000c0038ff */
        /* <DEDUP_REMOVED lines=17> */
[----:B------:R-:W-:Y:S01]  /*17f0*/  CS2R R136, SRZ ;  /* 0x0000000000887805 */ /* 0x000fe2000001ff00 */
[----:B------:R-:W-:Y:S02]  /*1800*/  IMAD.MOV.U32 R139, RZ, RZ, RZ ;  /* 0x000000ffff8b7224 */ /* 0x000fe400078e00ff */
[----:B------:R-:W-:Y:S01]  /*1810*/  IMAD.MOV.U32 R141, RZ, RZ, RZ ;  /* 0x000000ffff8d7224 */ /* 0x000fe200078e00ff */
[----:B------:R-:W-:Y:S06]  /*1820*/  @!P0 BRA `(.L_x_18) ;  /* 0x0000000400088947 */ /* 0x000fec0003800000 */
[----:B------:R-:W-:Y:S02]  /*1830*/  WARPGROUP.DEPBAR.LE gsb0, 0x0 ;  /* 0x00008000000079c5 */ /* 0x000fe40000010000 */
[----:B------:R-:W-:-:S01]  /*1840*/  FADD R141, RZ, R24 ;  /* 0x00000018ff8d7221 */ /* 0x000fc20000000000 */
[----:B------:R-:W-:Y:S01]  /*1850*/  FADD R136, RZ, R25 ;  /* 0x00000019ff887221 */ /* 0x000fe20000000000 */
        /* <DEDUP_REMOVED lines=62> */
[----:B------:R-:W-:-:S06]  /*1c40*/  UMOV UR6, URZ ;  /* 0x0000003f00067c82 */ /* 0x000fcc0008000000 */
.L_x_18:
[----:B------:R-:W-:-:S04]  /*1c50*/  UIADD3 UR16, UR5, 0x1, URZ ;  /* 0x0000000105107890 */ /* 0x000fc8000fffe03f */
[----:B------:R-:W-:-:S04]  /*1c60*/  UISETP.NE.AND UP0, UPT, UR16, 0x2, UPT ;  /* 0x000000021000788c */ /* 0x000fc8000bf05270 */
[----:B------:R-:W-:Y:S02]  /*1c70*/  USEL UR8, URZ, 0x1, UP0 ;  /* 0x000000013f087887 */ /* 0x000fe40008000000 */
[----:B------:R-:W-:Y:S02]  /*1c80*/  USEL UR16, UR16, URZ, UP0 ;  /* 0x0000003f10107287 */ /* 0x000fe40008000000 */
[----:B------:R-:W-:-:S06]  /*1c90*/  ULOP3.LUT UR8, UR4, UR8, URZ, 0x3c, !UPT ;  /* 0x0000000804087292 */ /* 0x000fcc000f8e3c3f */
[----:B------:R-:W-:Y:S01]  /*1ca0*/  IMAD.U32 R142, RZ, RZ, UR8 ;  /* 0x00000008ff8e7e24 */ /* 0x000fe2000f8e00ff */
[----:B------:R-:W-:-:S06]  /*1cb0*/  UMOV UR8, 0x1 ;  /* 0x0000000100087882 */ /* 0x000fcc0000000000 */
.L_x_13:
[----:B------:R-:W-:-:S04]  /*1cc0*/  UISETP.LT.AND UP0, UPT, UR9, 0x1, UPT ;  /* 0x000000010900788c */ /* 0x000fc8000bf01270 */
[----:B------:R-:W-:-:S04]  /*1cd0*/  USEL UR12, UR9, 0x1, UP0 ;  /* 0x00000001090c7887 */ /* 0x000fc80008000000 */
[----:B------:R-:W-:-:S04]  /*1ce0*/  UIADD3 UR12, UR9, -UR12, URZ ;  /* 0x8000000c090c7290 */ /* 0x000fc8000fffe03f */
[----:B------:R-:W-:-:S06]  /*1cf0*/  UISETP.GE.AND UP0, UPT, UR12, 0x1, UPT ;  /* 0x000000010c00788c */ /* 0x000fcc000bf06270 */
[----:B------:R-:W-:-:S13]  /*1d00*/  PLOP3.LUT P0, PT, PT, PT, UP0, 0x80, 0x0 ;  /* 0x000000000000781c */ /* 0x000fda0003f0f008 */
[----:B------:R-:W-:Y:S05]  /*1d10*/  @!P0 BRA `(.L_x_19) ;  /* 0x0000000400f08947 */ /* 0x000fea0003800000 */
[----:B01----:R-:W-:Y:S01]  /*1d20*/  IMAD.U32 R10, RZ, RZ, UR12 ;  /* 0x0000000cff0a7e24 */ /* 0x003fe2000f8e00ff */
[----:B------:R-:W-:Y:S01]  /*1d30*/  UMOV UR17, UR5 ;  /* 0x0000000500117c82 */ /* 0x000fe20008000000 */
[----:B------:R-:W-:-:S05]  /*1d40*/  ULDC UR20, c[0x0][0x50c] ;  /* 0x0001430000147ab9 */ /* 0x000fca0000000800 */
.L_x_27:
[----:B------:R-:W-:-:S13]  /*1d50*/  ISETP.NE.AND P1, PT, R138, 0x3, PT ;  /* 0x000000038a00780c */ /* 0x000fda0003f25270 */
[----:B01----:R-:W-:Y:S05]  /*1d60*/  @!P1 BRA `(.L_x_20) ;  /* 0x0000000000049947 */ /* 0x003fea0003800000 */
[----:B------:R-:W-:Y:S01]  /*1d70*/  BPT.TRAP 0x1 ;  /* 0x000000040000795c */ /* 0x000fe20000300000 */
.L_x_20:
[----:B------:R-:W0:Y:S01]  /*1d80*/  S2UR UR12, SR_CgaCtaId ;  /* 0x00000000000c79c3 */ /* 0x000e220000008800 */
[----:B------:R-:W-:Y:S01]  /*1d90*/  UMOV UR10, 0x400 ;  /* 0x00000400000a7882 */ /* 0x000fe20000000000 */
[----:B------:R-:W-:Y:S01]  /*1da0*/  SHF.L.U32 R11, R142, 0x1f, RZ ;  /* 0x0000001f8e0b7819 */ /* 0x000fe200000006ff */
[----:B0-----:R-:W-:-:S04]  /*1db0*/  ULEA UR10, UR12, UR10, 0x18 ;  /* 0x0000000a0c0a7291 */ /* 0x001fc8000f8ec03f */
[----:B------:R-:W-:-:S09]  /*1dc0*/  ULEA UR12, UR16, UR10, 0x3 ;  /* 0x0000000a100c7291 */ /* 0x000fd2000f8e183f */
[----:B------:R0:W1:Y:S01]  /*1dd0*/  SYNCS.PHASECHK.TRANS64.TRYWAIT P0, [UR12], R11 ;  /* 0x0000000bff0075a7 */ /* 0x000062000800014c */
[----:B------:R-:W-:Y:S05]  /*1de0*/  @!P1 BRA `(.L_x_21) ;  /* 0x0000000000049947 */ /* 0x000fea0003800000 */
[----:B------:R-:W-:Y:S01]  /*1df0*/  BPT.TRAP 0x1 ;  /* 0x000000040000795c */ /* 0x000fe20000300000 */
.L_x_21:
[----:B-1----:R-:W-:Y:S05]  /*1e00*/  @P0 BRA `(.L_x_22) ;  /* 0x0000000000080947 */ /* 0x002fea0003800000 */
[----:B------:R-:W1:Y:S02]  /*1e10*/  SYNCS.PHASECHK.TRANS64.TRYWAIT P0, [UR12], R11 ;  /* 0x0000000bff0075a7 */ /* 0x000e64000800014c */
[----:B-1----:R-:W-:Y:S05]  /*1e20*/  @!P0 BRA `(.L_x_23) ;  /* 0x00000070005c8947 */ /* 0x002fea0003800000 */
.L_x_22:
[----:B------:R-:W-:Y:S01]  /*1e30*/  UIADD3 UR12, UR10, 0x2100, URZ ;  /* 0x000021000a0c7890 */ /* 0x000fe2000fffe03f */
[----:B------:R-:W-:Y:S01]  /*1e40*/  WARPGROUP.ARRIVE ;  /* 0x00000000000079c5 */ /* 0x000fe20000000000 */
[----:B------:R-:W-:Y:S02]  /*1e50*/  UISETP.NE.AND UP0, UPT, UR7, URZ, UPT ;  /* 0x0000003f0700728c */ /* 0x000fe4000bf05270 */
[----:B------:R-:W-:Y:S02]  /*1e60*/  USHF.R.U32.HI UR12, URZ, 0x4, UR12 ;  /* 0x000000043f0c7899 */ /* 0x000fe4000801160c */
[----:B------:R-:W-:Y:S02]  /*1e70*/  USEL UR8, UR8, URZ, !UP0 ;  /* 0x0000003f08087287 */ /* 0x000fe4000c000000 */
[----:B------:R-:W-:Y:S02]  /*1e80*/  ULOP3.LUT UR7, UR12, 0x3fff, URZ, 0xc0, !UPT ;  /* 0x00003fff0c077892 */ /* 0x000fe4000f8ec03f */
[----:B------:R-:W-:-:S02]  /*1e90*/  ULOP3.LUT UR12, UR11, 0x10000, URZ, 0xfc, !UPT ;  /* 0x000100000b0c7892 */ /* 0x000fc4000f8efc3f */
[----:B------:R-:W-:Y:S02]  /*1ea0*/  ULOP3.LUT UR7, UR7, 0x10000, URZ, 0xfc, !UPT ;  /* 0x0001000007077892 */ /* 0x000fe4000f8efc3f */
[----:B------:R-:W-:Y:S02]  /*1eb0*/  UISETP.NE.U32.AND UP0, UPT, UR8, URZ, UPT ;  /* 0x0000003f0800728c */ /* 0x000fe4000bf05070 */
[----:B------:R-:W-:Y:S02]  /*1ec0*/  ULEA UR12, UR16, UR12, 0x8 ;  /* 0x0000000c100c7291 */ /* 0x000fe4000f8e403f */
[----:B------:R-:W-:Y:S01]  /*1ed0*/  ULEA UR14, UR16, UR7, 0x8 ;  /* 0x00000007100e7291 */ /* 0x000fe2000f8e403f */
[----:B------:R-:W-:Y:S01]  /*1ee0*/  UMOV UR13, 0xc0000010 ;  /* 0xc0000010000d7882 */ /* 0x000fe20000000000 */
[----:B------:R-:W-:Y:S01]  /*1ef0*/  UMOV UR15, 0xc0000010 ;  /* 0xc0000010000f7882 */ /* 0x000fe20000000000 */
[----:B------:R-:W-:-:S06]  /*1f00*/  UIADD3 UR6, UR6, 0x1, URZ ;  /* 0x0000000106067890 */ /* 0x000fcc000fffe03f */
[----:B------:R-:W-:Y:S01]  /*1f10*/  QGMMA.64x128x32.F32.E5M2.E5M2 R24, gdesc[UR12], R24, UP0, gsb0 ;  /* 0x01e000000c1879f3 */ /* 0x000fe2000b803818 */
[----:B------:R-:W-:-:S04]  /*1f20*/  UISETP.NE.AND UP0, UPT, UR6, UR20, UPT ;  /* 0x000000140600728c */ /* 0x000fc8000bf05270 */
[----:B------:R-:W-:-:S06]  /*1f30*/  USEL UR7, URZ, 0x1, UP0 ;  /* 0x000000013f077887 */ /* 0x000fcc0008000000 */
[----:B------:R-:W-:Y:S01]  /*1f40*/  ISETP.NE.AND P0, PT, RZ, UR7, PT ;  /* 0x00000007ff007c0c */ /* 0x000fe2000bf05270 */
[----:B------:R-:W-:-:S12]  /*1f50*/  WARPGROUP.DEPBAR.LE gsb0, 0x1 ;  /* 0x00008000000079c5 */ /* 0x000fd80000010100 */
[----:B------:R-:W-:Y:S05]  /*1f60*/  @!P0 BRA `(.L_x_24) ;  /* 0x0000000400088947 */ /* 0x000fea0003800000 */
[----:B------:R-:W-:Y:S02]  /*1f70*/  WARPGROUP.DEPBAR.LE gsb0, 0x0 ;  /* 0x00008000000079c5 */ /* 0x000fe40000010000 */
[----:B------:R-:W-:-:S01]  /*1f80*/  FADD R141, R24, R141 ;  /* 0x0000008d188d7221 */ /* 0x000fc20000000000 */
[----:B------:R-:W-:Y:S01]  /*1f90*/  FADD R136, R25, R136 ;  /* 0x0000008819887221 */ /* 0x000fe20000000000 */
        /* <DEDUP_REMOVED lines=62> */
[----:B------:R-:W-:-:S06]  /*2380*/  UMOV UR6, URZ ;  /* 0x0000003f00067c82 */ /* 0x000fcc0008000000 */
.L_x_24:
[----:B------:R-:W-:Y:S05]  /*2390*/  @!P1 BRA `(.L_x_25) ;  /* 0x0000000000049947 */ /* 0x000fea0003800000 */
[----:B------:R-:W-:Y:S01]  /*23a0*/  BPT.TRAP 0x1 ;  /* 0x000000040000795c */ /* 0x000fe20000300000 */
.L_x_25:
[----:B------:R-:W-:Y:S01]  /*23b0*/  ULEA UR8, UR17, UR10, 0x3 ;  /* 0x0000000a11087291 */ /* 0x000fe2000f8e183f */
[----:B------:R-:W-:-:S03]  /*23c0*/  ISETP.GT.U32.AND P0, PT, R4, 0x1, PT ;  /* 0x000000010400780c */ /* 0x000fc60003f04070 */
[----:B------:R-:W-:-:S04]  /*23d0*/  UIADD3 UR8, UR8, 0x10, URZ ;  /* 0x0000001008087890 */ /* 0x000fc8000fffe03f */
[----:B------:R-:W-:-:S09]  /*23e0*/  UPRMT UR8, URZ, 0x654, UR8 ;  /* 0x000006543f087896 */ /* 0x000fd20008000008 */
[----:B------:R-:W-:Y:S01]  /*23f0*/  SYNCS.ARRIVE.TRANS64.RED.A1T0 RZ, [UR8], RZ ;  /* 0x000000ffffff79a7 */ /* 0x000fe20008100408 */
[----:B------:R-:W-:Y:S05]  /*2400*/  @P0 BRA `(.L_x_26) ;  /* 0x0000000000040947 */ /* 0x000fea0003800000 */
[----:B------:R-:W-:Y:S01]  /*2410*/  BPT.TRAP 0x1 ;  /* 0x000000040000795c */ /* 0x000fe20000300000 */
.L_x_26:
[----:B------:R-:W-:Y:S01]  /*2420*/  UIADD3 UR16, UR16, 0x1, URZ ;  /* 0x0000000110107890 */ /* 0x000fe2000fffe03f */
[C---:B------:R-:W-:Y:S01]  /*2430*/  ISETP.GT.AND P0, PT, R10.reuse, 0x1, PT ;  /* 0x000000010a00780c */ /* 0x040fe20003f04270 */
[----:B------:R-:W-:Y:S01]  /*2440*/  UIADD3 UR17, UR17, 0x1, URZ ;  /* 0x0000000111117890 */ /* 0x000fe2000fffe03f */
[----:B------:R-:W-:Y:S01]  /*2450*/  VIADD R10, R10, 0xffffffff ;  /* 0xffffffff0a0a7836 */ /* 0x000fe20000000000 */
[----:B------:R-:W-:Y:S02]  /*2460*/  UISETP.NE.AND UP0, UPT, UR16, 0x2, UPT ;  /* 0x000000021000788c */ /* 0x000fe4000bf05270 */
[----:B------:R-:W-:Y:S02]  /*2470*/  UISETP.NE.AND UP1, UPT, UR17, 0x2, UPT ;  /* 0x000000021100788c */ /* 0x000fe4000bf25270 */
[----:B------:R-:W-:Y:S02]  /*2480*/  USEL UR8, URZ, 0x1, UP0 ;  /* 0x000000013f087887 */ /* 0x000fe40008000000 */
[----:B------:R-:W-:-:S02]  /*2490*/  USEL UR16, UR16, URZ, UP0 ;  /* 0x0000003f10107287 */ /* 0x000fc40008000000 */
[----:B------:R-:W-:Y:S02]  /*24a0*/  USEL UR17, UR17, URZ, UP1 ;  /* 0x0000003f11117287 */ /* 0x000fe40008800000 */
[----:B------:R-:W-:Y:S01]  /*24b0*/  LOP3.LUT R142, R142, UR8, RZ, 0x3c, !PT ;  /* 0x000000088e8e7c12 */ /* 0x000fe2000f8e3cff */
[----:B------:R-:W-:Y:S01]  /*24c0*/  UMOV UR8, 0x1 ;  /* 0x0000000100087882 */ /* 0x000fe20000000000 */
[----:B------:R-:W-:Y:S08]  /*24d0*/  @P0 BRA `(.L_x_27) ;  /* 0xfffffff8001c0947 */ /* 0x000ff0000383ffff */
.L_x_19:
[----:B------:R-:W-:Y:S01]  /*24e0*/  UISETP.NE.AND UP0, UPT, UR6, URZ, UPT ;  /* 0x0000003f0600728c */ /* 0x000fe2000bf05270 */
[----:B01----:R-:W0:Y:S03]  /*24f0*/  LDC R10, c[0x0][0x28c] ;  /* 0x0000a300ff0a7b82 */ /* 0x003e260000000800 */
[----:B------:R-:W-:-:S06]  /*2500*/  USEL UR6, URZ, 0x1, !UP0 ;  /* 0x000000013f067887 */ /* 0x000fcc000c000000 */
[----:B------:R-:W-:Y:S02]  /*2510*/  ISETP.NE.AND P0, PT, RZ, UR6, PT ;  /* 0x00000006ff007c0c */ /* 0x000fe4000bf05270 */
[----:B0-----:R-:W-:-:S11]  /*2520*/  ISETP.GE.AND P1, PT, R10, 0x1, PT ;  /* 0x000000010a00780c */ /* 0x001fd60003f26270 */
[----:B------:R-:W-:Y:S05]  /*2530*/  @!P0 BRA `(.L_x_28) ;  /* 0x0000000400048947 */ /* 0x000fea0003800000 */
[----:B------:R-:W-:Y:S02]  /*2540*/  WARPGROUP.DEPBAR.LE gsb0, 0x0 ;  /* 0x00008000000079c5 */ /* 0x000fe40000010000 */
[----:B------:R-:W-:Y:S01]  /*2550*/  FADD R141, R24, R141 ;  /* 0x0000008d188d7221 */ /* 0x000fe20000000000 */
        /* <DEDUP_REMOVED lines=62> */
[----:B------:R-:W-:-:S07]  /*2940*/  FADD R14, R14, R87 ;  /* 0x000000570e0e7221 */ /* 0x000fce0000000000 */
.L_x_28:
[----:B------:R-:W-:Y:S02]  /*2950*/  WARPGROUP.DEPBAR.LE gsb0, 0x0 ;  /* 0x00008000000079c5 */ /* 0x000fe40000010000 */
[----:B------:R-:W-:Y:S05]  /*2960*/  @!P1 BRA `(.L_x_29) ;  /* 0x0000000000389947 */ /* 0x000fea0003800000 */
[----:B------:R-:W-:-:S13]  /*2970*/  ISETP.NE.AND P0, PT, R138, 0x3, PT ;  /* 0x000000038a00780c */ /* 0x000fda0003f05270 */
[----:B------:R-:W-:Y:S05]  /*2980*/  @!P0 BRA `(.L_x_30) ;  /* 0x0000000000048947 */ /* 0x000fea0003800000 */
[----:B------:R-:W-:Y:S01]  /*2990*/  BPT.TRAP 0x1 ;  /* 0x000000040000795c */ /* 0x000fe20000300000 */
.L_x_30:
[----:B------:R-:W-:Y:S01]  /*29a0*/  UISETP.LT.AND UP0, UPT, UR9, 0x1, UPT ;  /* 0x000000010900788c */ /* 0x000fe2000bf01270 */
[----:B------:R-:W-:-:S03]  /*29b0*/  ISETP.GT.U32.AND P0, PT, R4, 0x1, PT ;  /* 0x000000010400780c */ /* 0x000fc60003f04070 */
[----:B------:R-:W-:-:S04]  /*29c0*/  USEL UR6, UR9, 0x1, UP0 ;  /* 0x0000000109067887 */ /* 0x000fc80008000000 */
[----:B------:R-:W-:-:S04]  /*29d0*/  UIADD3 UR6, UR5, UR9, -UR6 ;  /* 0x0000000905067290 */ /* 0x000fc8000fffe806 */
[----:B------:R-:W-:-:S04]  /*29e0*/  USHF.L.U32 UR6, UR6, 0x3, URZ ;  /* 0x0000000306067899 */ /* 0x000fc8000800063f */
[----:B------:R-:W-:-:S04]  /*29f0*/  ULOP3.LUT UR6, UR6, 0x8, URZ, 0xc0, !UPT ;  /* 0x0000000806067892 */ /* 0x000fc8000f8ec03f */
[----:B------:R-:W-:-:S04]  /*2a00*/  UIADD3 UR6, UR10, 0x10, UR6 ;  /* 0x000000100a067890 */ /* 0x000fc8000fffe006 */
[----:B------:R-:W-:-:S09]  /*2a10*/  UPRMT UR6, URZ, 0x654, UR6 ;  /* 0x000006543f067896 */ /* 0x000fd20008000006 */
[----:B------:R-:W-:Y:S01]  /*2a20*/  SYNCS.ARRIVE.TRANS64.RED.A1T0 RZ, [UR6], RZ ;  /* 0x000000ffffff79a7 */ /* 0x000fe20008100406 */
[----:B------:R-:W-:Y:S05]  /*2a30*/  @P0 BRA `(.L_x_29) ;  /* 0x0000000000040947 */ /* 0x000fea0003800000 */
[----:B------:R-:W-:Y:S01]  /*2a40*/  BPT.TRAP 0x1 ;  /* 0x000000040000795c */ /* 0x000fe20000300000 */
.L_x_29:
[----:B------:R-:W0:Y:S01]  /*2a50*/  LDC R26, c[0x0][0x288] ;  /* 0x0000a200ff1a7b82 */ /* 0x000e220000000800 */
[----:B------:R-:W-:Y:S01]  /*2a60*/  IMAD.SHL.U32 R6, R6, 0x80, RZ ;  /* 0x0000008006067824 */ /* 0x000fe200078e00ff */
[--C-:B------:R-:W-:Y:S01]  /*2a70*/  SHF.R.U32.HI R10, RZ, 0x2, R0.reuse ;  /* 0x00000002ff0a7819 */ /* 0x100fe20000011600 */
[----:B------:R-:W-:Y:S01]  /*2a80*/  IMAD.SHL.U32 R29, R7, 0x80, RZ ;  /* 0x00000080071d7824 */ /* 0x000fe200078e00ff */
[----:B------:R-:W-:Y:S01]  /*2a90*/  LOP3.LUT R24, R0, 0x60, RZ, 0xc0, !PT ;  /* 0x0000006000187812 */ /* 0x000fe200078ec0ff */
[----:B------:R-:W-:Y:S01]  /*2aa0*/  ULDC UR6, c[0x0][0x284] ;  /* 0x0000a10000067ab9 */ /* 0x000fe20000000800 */
[----:B------:R-:W-:Y:S02]  /*2ab0*/  SHF.R.U32.HI R25, RZ, 0x7, R0 ;  /* 0x00000007ff197819 */ /* 0x000fe40000011600 */
[----:B------:R-:W-:Y:S02]  /*2ac0*/  LOP3.LUT R11, R10, 0x7, RZ, 0xc0, !PT ;  /* 0x000000070a0b7812 */ /* 0x000fe400078ec0ff */
[----:B------:R-:W-:-:S02]  /*2ad0*/  SHF.R.U32.HI R24, RZ, 0x1, R24 ;  /* 0x00000001ff187819 */ /* 0x000fc40000011618 */
[----:B------:R-:W-:Y:S02]  /*2ae0*/  LOP3.LUT R10, R25, 0x1, RZ, 0xc0, !PT ;  /* 0x00000001190a7812 */ /* 0x000fe400078ec0ff */
[----:B------:R-:W-:Y:S02]  /*2af0*/  IADD3 R27, RZ, -R24, -R11 ;  /* 0x80000018ff1b7210 */ /* 0x000fe40007ffe80b */
[----:B------:R-:W-:Y:S01]  /*2b00*/  LOP3.LUT R25, R0, 0x3, RZ, 0xc0, !PT ;  /* 0x0000000300197812 */ /* 0x000fe200078ec0ff */
[C---:B------:R-:W-:Y:S02]  /*2b10*/  IMAD.SHL.U32 R28, R10.reuse, 0x40, RZ ;  /* 0x000000400a1c7824 */ /* 0x040fe400078e00ff */
[----:B------:R-:W-:-:S03]  /*2b20*/  IMAD R10, R10, -0x40, R27 ;  /* 0xffffffc00a0a7824 */ /* 0x000fc600078e021b */
[----:B------:R-:W-:Y:S01]  /*2b30*/  LOP3.LUT R11, R28, 0x40, R11, 0xe2, !PT ;  /* 0x000000401c0b7812 */ /* 0x000fe200078ee20b */
[----:B------:R-:W-:Y:S01]  /*2b40*/  IMAD.MOV.U32 R28, RZ, RZ, -0x1 ;  /* 0xffffffffff1c7424 */ /* 0x000fe200078e00ff */
[----:B0-----:R-:W-:Y:S01]  /*2b50*/  ISETP.GE.AND P0, PT, R6, R26, PT ;  /* 0x0000001a0600720c */ /* 0x001fe20003f06270 */
[----:B------:R-:W-:Y:S01]  /*2b60*/  IMAD R31, R25, -0x2, R26 ;  /* 0xfffffffe191f7824 */ /* 0x000fe200078e021a */
[----:B------:R-:W-:Y:S01]  /*2b70*/  IADD3 R34, -R29, UR6, R10 ;  /* 0x000000061d227c10 */ /* 0x000fe2000fffe10a */
[----:B------:R-:W-:Y:S01]  /*2b80*/  IMAD.WIDE R26, R7, 0x80, RZ ;  /* 0x00000080071a7825 */ /* 0x000fe200078e02ff */
[----:B------:R-:W-:-:S03]  /*2b90*/  ISETP.GE.OR P0, PT, R29, UR6, P0 ;  /* 0x000000061d007c0c */ /* 0x000fc60008706670 */
[----:B------:R-:W-:Y:S01]  /*2ba0*/  IMAD.SHL.U32 R25, R0, 0x2, RZ ;  /* 0x0000000200197824 */ /* 0x000fe200078e00ff */
[----:B------:R-:W-:Y:S01]  /*2bb0*/  LOP3.LUT R35, R26, R11, R24, 0xfe, !PT ;  /* 0x0000000b1a237212 */ /* 0x000fe200078efe18 */
[----:B------:R-:W-:-:S03]  /*2bc0*/  IMAD.IADD R29, R31, 0x1, -R6 ;  /* 0x000000011f1d7824 */ /* 0x000fc600078e0a06 */
[----:B------:R-:W-:-:S05]  /*2bd0*/  LOP3.LUT R24, R6, 0x6, R25, 0xf8, !PT ;  /* 0x0000000606187812 */ /* 0x000fca00078ef819 */
[----:B------:R-:W-:Y:S05]  /*2be0*/  @P0 BRA `(.L_x_31) ;  /* 0x0000004400c00947 */ /* 0x000fea0003800000 */
[----:B------:R-:W0:Y:S01]  /*2bf0*/  LDC.64 R32, c[0x0][0x5c8] ;  /* 0x00017200ff207b82 */ /* 0x000e220000000a00 */
[----:B------:R-:W-:Y:S01]  /*2c00*/  SHF.R.S32.HI R30, RZ, 0x1f, R5 ;  /* 0x0000001fff1e7819 */ /* 0x000fe20000011405 */
[----:B------:R-:W-:Y:S01]  /*2c10*/  ULDC.64 UR6, c[0x0][0x5d0] ;  /* 0x0001740000067ab9 */ /* 0x000fe20000000a00 */
[----:B------:R-:W-:Y:S01]  /*2c20*/  SHF.R.S32.HI R25, RZ, 0x1f, R24 ;  /* 0x0000001fff197819 */ /* 0x000fe20000011418 */
[----:B------:R-:W-:Y:S02]  /*2c30*/  BSSY B0, `(.L_x_31) ;  /* 0x000046b000007945 */ /* 0x000fe40003800000 */
[----:B------:R-:W-:-:S04]  /*2c40*/  IMAD R6, R30, UR6, RZ ;  /* 0x000000061e067c24 */ /* 0x000fc8000f8e02ff */
[C---:B------:R-:W-:Y:S02]  /*2c50*/  IMAD R11, R5.reuse, UR7, R6 ;  /* 0x00000007050b7c24 */ /* 0x040fe4000f8e0206 */
[----:B------:R-:W-:Y:S01]  /*2c60*/  IMAD.WIDE.U32 R6, R5, UR6, R24 ;  /* 0x0000000605067c25 */ /* 0x000fe2000f8e0018 */
[----:B------:R-:W-:-:S03]  /*2c70*/  ULDC.64 UR6, c[0x0][0x5c0] ;  /* 0x0001700000067ab9 */ /* 0x000fc60000000a00 */
[----:B------:R-:W-:Y:S02]  /*2c80*/  IMAD.IADD R7, R7, 0x1, R11 ;  /* 0x0000000107077824 */ /* 0x000fe400078e020b */
[----:B0-----:R-:W-:-:S04]  /*2c90*/  IMAD R10, R27, R32, RZ ;  /* 0x000000201b0a7224 */ /* 0x001fc800078e02ff */
[C---:B------:R-:W-:Y:S02]  /*2ca0*/  IMAD R31, R35.reuse, R33, R10 ;  /* 0x00000021231f7224 */ /* 0x040fe400078e020a */
[----:B------:R-:W-:-:S04]  /*2cb0*/  IMAD.WIDE.U32 R10, R35, R32, R6 ;  /* 0x00000020230a7225 */ /* 0x000fc800078e0006 */
[----:B------:R-:W-:Y:S01]  /*2cc0*/  IMAD.IADD R11, R11, 0x1, R31 ;  /* 0x000000010b0b7824 */ /* 0x000fe200078e021f */
[----:B------:R-:W-:Y:S02]  /*2cd0*/  LEA R6, P0, R32, R10, 0x3 ;  /* 0x0000000a20067211 */ /* 0x000fe400078018ff */
[----:B------:R-:W-:Y:S02]  /*2ce0*/  IADD3 R10, P1, R10, UR6, RZ ;  /* 0x000000060a0a7c10 */ /* 0x000fe4000ff3e0ff */
[----:B------:R-:W-:Y:S02]  /*2cf0*/  LEA.HI.X R7, R32, R11, R33, 0x3, P0 ;  /* 0x0000000b20077211 */ /* 0x000fe400000f1c21 */
[----:B---3-5:R-:W-:Y:S02]  /*2d00*/  FSETP.NEU.AND P0, PT, R9, RZ, PT ;  /* 0x000000ff0900720b */ /* 0x028fe40003f0d000 */
[----:B------:R-:W-:Y:S02]  /*2d10*/  IADD3 R6, P3, R6, UR6, RZ ;  /* 0x0000000606067c10 */ /* 0x000fe4000ff7e0ff */
[----:B------:R-:W-:-:S02]  /*2d20*/  IADD3.X R11, R11, UR7, RZ, P1, !PT ;  /* 0x000000070b0b7c10 */ /* 0x000fc40008ffe4ff */
[----:B------:R-:W-:-:S07]  /*2d30*/  IADD3.X R7, R7, UR7, RZ, P3, !PT ;  /* 0x0000000707077c10 */ /* 0x000fce0009ffe4ff */
[----:B------:R-:W-:Y:S05]  /*2d40*/  @!P0 BRA `(.L_x_32) ;  /* 0x00000034005c8947 */ /* 0x000fea0003800000 */
[----:B------:R-:W-:Y:S01]  /*2d50*/  ULDC.64 UR6, c[0x0][0x5b8] ;  /* 0x00016e0000067ab9 */ /* 0x000fe20000000a00 */
[----:B------:R-:W-:Y:S01]  /*2d60*/  ISETP.GE.AND P0, PT, R34, 0x1, PT ;  /* 0x000000012200780c */ /* 0x000fe20003f06270 */
[----:B------:R-:W-:Y:S01]  /*2d70*/  IMAD R32, R30, UR6, RZ ;  /* 0x000000061e207c24 */ /* 0x000fe2000f8e02ff */
[----:B------:R-:W-:Y:S01]  /*2d80*/  ULDC.64 UR10, c[0x0][0x5a8] ;  /* 0x00016a00000a7ab9 */ /* 0x000fe20000000a00 */
[----:B------:R-:W-:Y:S01]  /*2d90*/  IMAD.WIDE.U32 R30, R5, UR6, R24 ;  /* 0x00000006051e7c25 */ /* 0x000fe2000f8e0018 */
[----:B------:R-:W-:Y:S01]  /*2da0*/  ISETP.LT.OR P4, PT, R29, 0x1, !P0 ;  /* 0x000000011d00780c */ /* 0x000fe20004781670 */
[----:B------:R-:W-:Y:S02]  /*2db0*/  BSSY B1, `(.L_x_33) ;  /* 0x000000c000017945 */ /* 0x000fe40003800000 */
[----:B------:R-:W-:Y:S01]  /*2dc0*/  IMAD R5, R5, UR7, R32 ;  /* 0x0000000705057c24 */ /* 0x000fe2000f8e0220 */
[----:B------:R-:W-:-:S03]  /*2dd0*/  ULDC.64 UR6, c[0x0][0x5b0] ;  /* 0x00016c0000067ab9 */ /* 0x000fc60000000a00 */
[----:B------:R-:W-:Y:S02]  /*2de0*/  IMAD.IADD R31, R31, 0x1, R5 ;  /* 0x000000011f1f7824 */ /* 0x000fe400078e0205 */
[----:B------:R-:W-:Y:S02]  /*2df0*/  IMAD R5, R27, UR6, RZ ;  /* 0x000000061b057c24 */ /* 0x000fe4000f8e02ff */
[----:B------:R-:W-:-:S04]  /*2e00*/  IMAD.WIDE.U32 R24, R35, UR6, R30 ;  /* 0x0000000623187c25 */ /* 0x000fc8000f8e001e */
[----:B------:R-:W-:Y:S01]  /*2e10*/  IMAD R5, R35, UR7, R5 ;  /* 0x0000000723057c24 */ /* 0x000fe2000f8e0205 */
[----:B------:R-:W-:-:S04]  /*2e20*/  IADD3 R24, P1, R24, UR10, RZ ;  /* 0x0000000a18187c10 */ /* 0x000fc8000ff3e0ff */
[--C-:B------:R-:W-:Y:S02]  /*2e30*/  IADD3.X R25, R25, UR11, R5.reuse, P1, !PT ;  /* 0x0000000b19197c10 */ /* 0x100fe40008ffe405 */
[----:B------:R-:W-:Y:S01]  /*2e40*/  PRMT R5, RZ, 0x7610, R5 ;  /* 0x00007610ff057816 */ /* 0x000fe20000000005 */
[----:B------:R-:W-:Y:S06]  /*2e50*/  @P4 BRA `(.L_x_34) ;  /* 0x0000000000044947 */ /* 0x000fec0003800000 */
[----:B------:R0:W5:Y:S02]  /*2e60*/  LDG.E.U8 R5, desc[UR18][R24.64] ;  /* 0x0000001218057981 */ /* 0x000164000c1e1100 */
.L_x_34:
[----:B------:R-:W-:Y:S05]  /*2e70*/  BSYNC B1 ;  /* 0x0000000000017941 */ /* 0x000fea0003800000 */
.L_x_33:
[----:B-----5:R-:W-:Y:S01]  /*2e80*/  LOP3.LUT R5, R5, 0xff, RZ, 0xc0, !PT ;  /* 0x000000ff05057812 */ /* 0x020fe200078ec0ff */
[----:B------:R-:W-:Y:S01]  /*2e90*/  BSSY B1, `(.L_x_35) ;  /* 0x000000b000017945 */ /* 0x000fe20003800000 */
[----:B------:R-:W-:Y:S02]  /*2ea0*/  ISETP.LT.OR P3, PT, R29, 0x2, !P0 ;  /* 0x000000021d00780c */ /* 0x000fe40004761670 */
[----:B------:R-:W-:-:S05]  /*2eb0*/  F2FP.F16.E5M2.UNPACK_B R5, R5 ;  /* 0x00000005ff05723e */ /* 0x000fca00020004ff */
[----:B------:R-:W-:Y:S01]  /*2ec0*/  HADD2.F32 R32, -RZ, R5.H0_H0 ;  /* 0x20000005ff207230 */ /* 0x000fe20000004100 */
[----:B------:R-:W-:-:S04]  /*2ed0*/  PRMT R5, RZ, 0x7610, R5 ;  /* 0x00007610ff057816 */ /* 0x000fc80000000005 */
[----:B------:R-:W-:-:S04]  /*2ee0*/  FMUL R32, R32, R9 ;  /* 0x0000000920207220 */ /* 0x000fc80000400000 */
[----:B--2---:R-:W-:-:S05]  /*2ef0*/  FFMA R32, R141, R8, R32 ;  /* 0x000000088d207223 */ /* 0x004fca0000000020 */
[----:B------:R-:W-:-:S05]  /*2f00*/  F2FP.SATFINITE.E5M2.F32.PACK_AB_MERGE_C R33, RZ, R32, RZ ;  /* 0x00000020ff21723e */ /* 0x000fca00048060ff */
[----:B------:R1:W-:Y:S01]  /*2f10*/  @!P4 STG.E.U8 desc[UR18][R10.64], R33 ;  /* 0x000000210a00c986 */ /* 0x0003e2000c101112 */
[----:B------:R-:W-:Y:S05]  /*2f20*/  @P3 BRA `(.L_x_36) ;  /* 0x0000000000043947 */ /* 0x000fea0003800000 */
[----:B------:R2:W5:Y:S02]  /*2f30*/  LDG.E.U8 R5, desc[UR18][R24.64+0x1] ;  /* 0x0000011218057981 */ /* 0x000564000c1e1100 */
.L_x_36:
[----:B------:R-:W-:Y:S05]  /*2f40*/  BSYNC B1 ;  /* 0x0000000000017941 */ /* 0x000fea0003800000 */
.L_x_35:
[----:B-----5:R-:W-:Y:S01]  /*2f50*/  LOP3.LUT R5, R5, 0xff, RZ, 0xc0, !PT ;  /* 0x000000ff05057812 */ /* 0x020fe200078ec0ff */
[----:B------:R-:W-:Y:S01]  /*2f60*/  BSSY B1, `(.L_x_37) ;  /* 0x0000013000017945 */ /* 0x000fe20003800000 */
[----:B-1----:R-:W-:Y:S02]  /*2f70*/  IADD3 R33, P1, R35, 0x8, RZ ;  /* 0x0000000823217810 */ /* 0x002fe40007f3e0ff */
[----:B------:R-:W-:-:S03]  /*2f80*/  F2FP.F16.E5M2.UNPACK_B R5, R5 ;  /* 0x00000005ff05723e */ /* 0x000fc600020004ff */
[----:B------:R-:W-:Y:S01]  /*2f90*/  IMAD.X R27, RZ, RZ, R27, P1 ;  /* 0x000000ffff1b7224 */ /* 0x000fe200008e061b */
[----:B------:R-:W-:Y:S01]  /*2fa0*/  ISETP.GE.AND P1, PT, R34, 0x9, PT ;  /* 0x000000092200780c */ /* 0x000fe20003f26270 */
[----:B------:R-:W-:Y:S02]  /*2fb0*/  HADD2.F32 R26, -RZ, R5.H0_H0 ;  /* 0x20000005ff1a7230 */ /* 0x000fe40000004100 */
[----:B------:R-:W-:Y:S01]  /*2fc0*/  IMAD.WIDE.U32 R30, R33, UR6, R30 ;  /* 0x00000006211e7c25 */ /* 0x000fe2000f8e001e */
[----:B------:R-:W-:-:S03]  /*2fd0*/  ISETP.LT.OR P5, PT, R29, 0x1, !P1 ;  /* 0x000000011d00780c */ /* 0x000fc60004fa1670 */
[----:B------:R-:W-:Y:S01]  /*2fe0*/  FMUL R5, R26, R9 ;  /* 0x000000091a057220 */ /* 0x000fe20000400000 */
[----:B------:R-:W-:-:S03]  /*2ff0*/  IMAD R26, R27, UR6, RZ ;  /* 0x000000061b1a7c24 */ /* 0x000fc6000f8e02ff */
[----:B------:R-:W-:Y:S01]  /*3000*/  FFMA R5, R136, R8, R5 ;  /* 0x0000000888057223 */ /* 0x000fe20000000005 */
[----:B------:R-:W-:Y:S01]  /*3010*/  IMAD R33, R33, UR7, R26 ;  /* 0x0000000721217c24 */ /* 0x000fe2000f8e021a */
[----:B------:R-:W-:-:S03]  /*3020*/  IADD3 R26, P4, R30, UR10, RZ ;  /* 0x0000000a1e1a7c10 */ /* 0x000fc6000ff9e0ff */
[----:B------:R-:W-:Y:S02]  /*3030*/  F2FP.SATFINITE.E5M2.F32.PACK_AB_MERGE_C R35, RZ, R5, RZ ;  /* 0x00000005ff23723e */ /* 0x000fe400048060ff */
[----:B------:R-:W-:Y:S02]  /*3040*/  IADD3.X R27, R31, UR11, R33, P4, !PT ;  /* 0x0000000b1f1b7c10 */ /* 0x000fe4000a7fe421 */
[----:B------:R-:W-:Y:S01]  /*3050*/  PRMT R5, RZ, 0x7610, R5 ;  /* 0x00007610ff057816 */ /* 0x000fe20000000005 */
[----:B------:R1:W-:Y:S01]  /*3060*/  @!P3 STG.E.U8 desc[UR18][R10.64+0x1], R35 ;  /* 0x000001230a00b986 */ /* 0x0003e2000c101112 */
[----:B------:R-:W-:Y:S05]  /*3070*/  @P5 BRA `(.L_x_38) ;  /* 0x0000000000045947 */ /* 0x000fea0003800000 */
[----:B------:R3:W5:Y:S02]  /*3080*/  LDG.E.U8 R5, desc[UR18][R26.64] ;  /* 0x000000121a057981 */ /* 0x000764000c1e1100 */
.L_x_38:
[----:B------:R-:W-:Y:S05]  /*3090*/  BSYNC B1 ;  /* 0x0000000000017941 */ /* 0x000fea0003800000 */
.L_x_37:
[----:B-----5:R-:W-:Y:S01]  /*30a0*/  LOP3.LUT R5, R5, 0xff, RZ, 0xc0, !PT ;  /* 0x000000ff05057812 */ /* 0x020fe200078ec0ff */
[----:B------:R-:W-:Y:S01]  /*30b0*/  BSSY B1, `(.L_x_39) ;  /* 0x000000b000017945 */ /* 0x000fe20003800000 */
[----:B------:R-:W-:Y:S02]  /*30c0*/  ISETP.LT.OR P3, PT, R29, 0x2, !P1 ;  /* 0x000000021d00780c */ /* 0x000fe40004f61670 */
[----:B------:R-:W-:-:S05]  /*30d0*/  F2FP.F16.E5M2.UNPACK_B R5, R5 ;  /* 0x00000005ff05723e */ /* 0x000fca00020004ff */
[----:B------:R-:W-:Y:S01]  /*30e0*/  HADD2.F32 R30, -RZ, R5.H0_H0 ;  /* 0x20000005ff1e7230 */ /* 0x000fe20000004100 */
[----:B------:R-:W-:-:S04]  /*30f0*/  PRMT R5, RZ, 0x7610, R5 ;  /* 0x00007610ff057816 */ /* 0x000fc80000000005 */
[----:B------:R-:W-:-:S04]  /*3100*/  FMUL R30, R30, R9 ;  /* 0x000000091e1e7220 */ /* 0x000fc80000400000 */
[----:B------:R-:W-:-:S05]  /*3110*/  FFMA R30, R139, R8, R30 ;  /* 0x000000088b1e7223 */ /* 0x000fca000000001e */
[----:B------:R-:W-:-:S05]  /*3120*/  F2FP.SATFINITE.E5M2.F32.PACK_AB_MERGE_C R31, RZ, R30, RZ ;  /* 0x0000001eff1f723e */ /* 0x000fca00048060ff */
[----:B------:R4:W-:Y:S01]  /*3130*/  @!P5 STG.E.U8 desc[UR18][R6.64], R31 ;  /* 0x0000001f0600d986 */ /* 0x0009e2000c101112 */
[----:B------:R-:W-:Y:S05]  /*3140*/  @P3 BRA `(.L_x_40) ;  /* 0x0000000000043947 */ /* 0x000fea0003800000 */
[----:B------:R0:W5:Y:S02]  /*3150*/  LDG.E.U8 R5, desc[UR18][R26.64+0x1] ;  /* 0x000001121a057981 */ /* 0x000164000c1e1100 */
.L_x_40:
[----:B------:R-:W-:Y:S05]  /*3160*/  BSYNC B1 ;  /* 0x0000000000017941 */ /* 0x000fea0003800000 */
.L_x_39:
[----:B-----5:R-:W-:Y:S01]  /*3170*/  LOP3.LUT R5, R5, 0xff, RZ, 0xc0, !PT ;  /* 0x000000ff05057812 */ /* 0x020fe200078ec0ff */
[----:B------:R-:W-:Y:S01]  /*3180*/  BSSY B1, `(.L_x_41) ;  /* 0x000000b000017945 */ /* 0x000fe20003800000 */
[----:B------:R-:W-:Y:S02]  /*3190*/  ISETP.LT.OR P4, PT, R29, 0x9, !P0 ;  /* 0x000000091d00780c */ /* 0x000fe40004781670 */
[----:B------:R-:W-:-:S05]  /*31a0*/  F2FP.F16.E5M2.UNPACK_B R5, R5 ;  /* 0x00000005ff05723e */ /* 0x000fca00020004ff */
[----:B------:R-:W-:-:S05]  /*31b0*/  HADD2.F32 R30, -RZ, R5.H0_H0 ;  /* 0x20000005ff1e7230 */ /* 0x000fca0000004100 */
[----:B------:R-:W-:-:S04]  /*31c0*/  FMUL R5, R30, R9 ;  /* 0x000000091e057220 */ /* 0x000fc80000400000 */
[----:B------:R-:W-:-:S05]  /*31d0*/  FFMA R5, R134, R8, R5 ;  /* 0x0000000886057223 */ /* 0x000fca0000000005 */
[----:B----4-:R-:W-:Y:S02]  /*31e0*/  F2FP.SATFINITE.E5M2.F32.PACK_AB_MERGE_C R31, RZ, R5, RZ ;  /* 0x00000005ff1f723e */ /* 0x010fe400048060ff */
[----:B------:R-:W-:-:S03]  /*31f0*/  PRMT R5, RZ, 0x7610, R5 ;  /* 0x00007610ff057816 */ /* 0x000fc60000000005 */
[----:B------:R4:W-:Y:S01]  /*3200*/  @!P3 STG.E.U8 desc[UR18][R6.64+0x1], R31 ;  /* 0x0000011f0600b986 */ /* 0x0009e2000c101112 */
[----:B------:R-:W-:Y:S05]  /*3210*/  @P4 BRA `(.L_x_42) ;  /* 0x0000000000044947 */ /* 0x000fea0003800000 */
[----:B------:R0:W5:Y:S02]  /*3220*/  LDG.E.U8 R5, desc[UR18][R24.64+0x8] ;  /* 0x0000081218057981 */ /* 0x000164000c1e1100 */
.L_x_42:
[----:B------:R-:W-:Y:S05]  /*3230*/  BSYNC B1 ;  /* 0x0000000000017941 */ /* 0x000fea0003800000 */
.L_x_41:
        /* <DEDUP_REMOVED lines=8> */
[----:B----4-:R-:W-:-:S05]  /*32c0*/  F2FP.SATFINITE.E5M2.F32.PACK_AB_MERGE_C R31, RZ, R30, RZ ;  /* 0x0000001eff1f723e */ /* 0x010fca00048060ff */
[----:B------:R4:W-:Y:S01]  /*32d0*/  @!P4 STG.E.U8 desc[UR18][R10.64+0x8], R31 ;  /* 0x0000081f0a00c986 */ /* 0x0009e2000c101112 */
[----:B------:R-:W-:Y:S05]  /*32e0*/  @P3 BRA `(.L_x_44) ;  /* 0x0000000000043947 */ /* 0x000fea0003800000 */
[----:B------:R0:W5:Y:S02]  /*32f0*/  LDG.E.U8 R5, desc[UR18][R24.64+0x9] ;  /* 0x0000091218057981 */ /* 0x000164000c1e1100 */
.L_x_44:
[----:B------:R-:W-:Y:S05]  /*3300*/  BSYNC B1 ;  /* 0x0000000000017941 */ /* 0x000fea0003800000 */
.L_x_43:
        /* <DEDUP_REMOVED lines=12> */
.L_x_46:
[----:B------:R-:W-:Y:S05]  /*33d0*/  BSYNC B1 ;  /* 0x0000000000017941 */ /* 0x000fea0003800000 */
.L_x_45:
        /* <DEDUP_REMOVED lines=12> */
.L_x_48:
[----:B------:R-:W-:Y:S05]  /*34a0*/  BSYNC B1 ;  /* 0x0000000000017941 */ /* 0x000fea0003800000 */
.L_x_47:
        /* <DEDUP_REMOVED lines=12> */
.L_x_50:
[----:B------:R-:W-:Y:S05]  /*3570*/  BSYNC B1 ;  /* 0x0000000000017941 */ /* 0x000fea0003800000 */
.L_x_49:
        /* <DEDUP_REMOVED lines=12> */
.L_x_52:
[----:B------:R-:W-:Y:S05]  /*3640*/  BSYNC B1 ;  /* 0x0000000000017941 */ /* 0x000fea0003800000 */
.L_x_51:
        /* <DEDUP_REMOVED lines=12> */
.L_x_54:
[----:B------:R-:W-:Y:S05]  /*3710*/  BSYNC B1 ;  /* 0x0000000000017941 */ /* 0x000fea0003800000 */
.L_x_53:
        /* <DEDUP_REMOVED lines=12> */
.L_x_56:
[----:B------:R-:W-:Y:S05]  /*37e0*/  BSYNC B1 ;  /* 0x0000000000017941 */ /* 0x000fea0003800000 */
.L_x_55:
        /* <DEDUP_REMOVED lines=12> */
.L_x_58:
[----:B------:R-:W-:Y:S05]  /*38b0*/  BSYNC B1 ;  /* 0x0000000000017941 */ /* 0x000fea0003800000 */
.L_x_57:
        /* <DEDUP_REMOVED lines=12> */
.L_x_60:
[----:B------:R-:W-:Y:S05]  /*3980*/  BSYNC B1 ;  /* 0x0000000000017941 */ /* 0x000fea0003800000 */
.L_x_59:
        /* <DEDUP_REMOVED lines=12> */
.L_x_62:
[----:B------:R-:W-:Y:S05]  /*3a50*/  BSYNC B1 ;  /* 0x0000000000017941 */ /* 0x000fea0003800000 */
.L_x_61:
        /* <DEDUP_REMOVED lines=12> */
.L_x_64:
[----:B------:R-:W-:Y:S05]  /*3b20*/  BSYNC B1 ;  /* 0x0000000000017941 */ /* 0x000fea0003800000 */
.L_x_63:
        /* <DEDUP_REMOVED lines=12> */
.L_x_66:
[----:B------:R-:W-:Y:S05]  /*3bf0*/  BSYNC B1 ;  /* 0x0000000000017941 */ /* 0x000fea0003800000 */
.L_x_65:
        /* <DEDUP_REMOVED lines=12> */
.L_x_68:
[----:B------:R-:W-:Y:S05]  /*3cc0*/  BSYNC B1 ;  /* 0x0000000000017941 */ /* 0x000fea0003800000 */
.L_x_67:
        /* <DEDUP_REMOVED lines=12> */
.L_x_70:
[----:B------:R-:W-:Y:S05]  /*3d90*/  BSYNC B1 ;  /* 0x0000000000017941 */ /* 0x000fea0003800000 */
.L_x_69:
        /* <DEDUP_REMOVED lines=12> */
.L_x_72:
[----:B------:R-:W-:Y:S05]  /*3e60*/  BSYNC B1 ;  /* 0x0000000000017941 */ /* 0x000fea0003800000 */
.L_x_71:
        /* <DEDUP_REMOVED lines=12> */
.L_x_74:
[----:B------:R-:W-:Y:S05]  /*3f30*/  BSYNC B1 ;  /* 0x0000000000017941 */ /* 0x000fea0003800000 */
.L_x_73:
        /* <DEDUP_REMOVED lines=12> */
.L_x_76:
[----:B------:R-:W-:Y:S05]  /*4000*/  BSYNC B1 ;  /* 0x0000000000017941 */ /* 0x000fea0003800000 */
.L_x_75:
        /* <DEDUP_REMOVED lines=12> */
.L_x_78:
[----:B------:R-:W-:Y:S05]  /*40d0*/  BSYNC B1 ;  /* 0x0000000000017941 */ /* 0x000fea0003800000 */
.L_x_77:
        /* <DEDUP_REMOVED lines=12> */
.L_x_80:
[----:B------:R-:W-:Y:S05]  /*41a0*/  BSYNC B1 ;  /* 0x0000000000017941 */ /* 0x000fea0003800000 */
.L_x_79:
        /* <DEDUP_REMOVED lines=12> */
.L_x_82:
[----:B------:R-:W-:Y:S05]  /*4270*/  BSYNC B1 ;  /* 0x0000000000017941 */ /* 0x000fea0003800000 */
.L_x_81:
        /* <DEDUP_REMOVED lines=12> */
.L_x_84:
[----:B------:R-:W-:Y:S05]  /*4340*/  BSYNC B1 ;  /* 0x0000000000017941 */ /* 0x000fea0003800000 */
.L_x_83:
        /* <DEDUP_REMOVED lines=12> */
.L_x_86:
[----:B------:R-:W-:Y:S05]  /*4410*/  BSYNC B1 ;  /* 0x0000000000017941 */ /* 0x000fea0003800000 */
.L_x_85:
        /* <DEDUP_REMOVED lines=12> */
.L_x_88:
[----:B------:R-:W-:Y:S05]  /*44e0*/  BSYNC B1 ;  /* 0x0000000000017941 */ /* 0x000fea0003800000 */
.L_x_87:
        /* <DEDUP_REMOVED lines=12> */
.L_x_90:
[----:B------:R-:W-:Y:S05]  /*45b0*/  BSYNC B1 ;  /* 0x0000000000017941 */ /* 0x000fea0003800000 */
.L_x_89:
        /* <DEDUP_REMOVED lines=12> */
.L_x_92:
[----:B------:R-:W-:Y:S05]  /*4680*/  BSYNC B1 ;  /* 0x0000000000017941 */ /* 0x000fea0003800000 */
.L_x_91:
        /* <DEDUP_REMOVED lines=12> */
.L_x_94:
[----:B------:R-:W-:Y:S05]  /*4750*/  BSYNC B1 ;  /* 0x0000000000017941 */ /* 0x000fea0003800000 */
.L_x_93:
        /* <DEDUP_REMOVED lines=12> */
.L_x_96:
[----:B------:R-:W-:Y:S05]  /*4820*/  BSYNC B1 ;  /* 0x0000000000017941 */ /* 0x000fea0003800000 */
.L_x_95:
        /* <DEDUP_REMOVED lines=12> */
.L_x_98:
[----:B------:R-:W-:Y:S05]  /*48f0*/  BSYNC B1 ;  /* 0x0000000000017941 */ /* 0x000fea0003800000 */
.L_x_97:
        /* <DEDUP_REMOVED lines=12> */
.L_x_100:
[----:B------:R-:W-:Y:S05]  /*49c0*/  BSYNC B1 ;  /* 0x0000000000017941 */ /* 0x000fea0003800000 */
.L_x_99:
        /* <DEDUP_REMOVED lines=12> */
.L_x_102:
[----:B------:R-:W-:Y:S05]  /*4a90*/  BSYNC B1 ;  /* 0x0000000000017941 */ /* 0x000fea0003800000 */
.L_x_101:
        /* <DEDUP_REMOVED lines=12> */
.L_x_104:
[----:B------:R-:W-:Y:S05]  /*4b60*/  BSYNC B1 ;  /* 0x0000000000017941 */ /* 0x000fea0003800000 */
.L_x_103:
        /* <DEDUP_REMOVED lines=12> */
.L_x_106:
[----:B------:R-:W-:Y:S05]  /*4c30*/  BSYNC B1 ;  /* 0x0000000000017941 */ /* 0x000fea0003800000 */
.L_x_105:
        /* <DEDUP_REMOVED lines=12> */
.L_x_108:
[----:B------:R-:W-:Y:S05]  /*4d00*/  BSYNC B1 ;  /* 0x0000000000017941 */ /* 0x000fea0003800000 */
.L_x_107:
        /* <DEDUP_REMOVED lines=12> */
.L_x_110:
[----:B------:R-:W-:Y:S05]  /*4dd0*/  BSYNC B1 ;  /* 0x0000000000017941 */ /* 0x000fea0003800000 */
.L_x_109:
        /* <DEDUP_REMOVED lines=12> */
.L_x_112:
[----:B------:R-:W-:Y:S05]  /*4ea0*/  BSYNC B1 ;  /* 0x0000000000017941 */ /* 0x000fea0003800000 */
.L_x_111:
        /* <DEDUP_REMOVED lines=12> */
.L_x_114:
[----:B------:R-:W-:Y:S05]  /*4f70*/  BSYNC B1 ;  /* 0x0000000000017941 */ /* 0x000fea0003800000 */
.L_x_113:
        /* <DEDUP_REMOVED lines=12> */
.L_x_116:
[----:B------:R-:W-:Y:S05]  /*5040*/  BSYNC B1 ;  /* 0x0000000000017941 */ /* 0x000fea0003800000 */
.L_x_115:
        /* <DEDUP_REMOVED lines=12> */
.L_x_118:
[----:B------:R-:W-:Y:S05]  /*5110*/  BSYNC B1 ;  /* 0x0000000000017941 */ /* 0x000fea0003800000 */
.L_x_117:
        /* <DEDUP_REMOVED lines=12> */
.L_x_120:
[----:B------:R-:W-:Y:S05]  /*51e0*/  BSYNC B1 ;  /* 0x0000000000017941 */ /* 0x000fea0003800000 */
.L_x_119:
        /* <DEDUP_REMOVED lines=12> */
.L_x_122:
[----:B------:R-:W-:Y:S05]  /*52b0*/  BSYNC B1 ;  /* 0x0000000000017941 */ /* 0x000fea0003800000 */
.L_x_121:
        /* <DEDUP_REMOVED lines=12> */
.L_x_124:
[----:B------:R-:W-:Y:S05]  /*5380*/  BSYNC B1 ;  /* 0x0000000000017941 */ /* 0x000fea0003800000 */
.L_x_123:
        /* <DEDUP_REMOVED lines=12> */
.L_x_126:
[----:B------:R-:W-:Y:S05]  /*5450*/  BSYNC B1 ;  /* 0x0000000000017941 */ /* 0x000fea0003800000 */
.L_x_125:
        /* <DEDUP_REMOVED lines=12> */
.L_x_128:
[----:B------:R-:W-:Y:S05]  /*5520*/  BSYNC B1 ;  /* 0x0000000000017941 */ /* 0x000fea0003800000 */
.L_x_127:
        /* <DEDUP_REMOVED lines=12> */
.L_x_130:
[----:B------:R-:W-:Y:S05]  /*55f0*/  BSYNC B1 ;  /* 0x0000000000017941 */ /* 0x000fea0003800000 */
.L_x_129:
        /* <DEDUP_REMOVED lines=12> */
.L_x_132:
[----:B------:R-:W-:Y:S05]  /*56c0*/  BSYNC B1 ;  /* 0x0000000000017941 */ /* 0x000fea0003800000 */
.L_x_131:
        /* <DEDUP_REMOVED lines=12> */
.L_x_134:
[----:B------:R-:W-:Y:S05]  /*5790*/  BSYNC B1 ;  /* 0x0000000000017941 */ /* 0x000fea0003800000 */
.L_x_133:
        /* <DEDUP_REMOVED lines=12> */
.L_x_136:
[----:B------:R-:W-:Y:S05]  /*5860*/  BSYNC B1 ;  /* 0x0000000000017941 */ /* 0x000fea0003800000 */
.L_x_135:
        /* <DEDUP_REMOVED lines=12> */
.L_x_138:
[----:B------:R-:W-:Y:S05]  /*5930*/  BSYNC B1 ;  /* 0x0000000000017941 */ /* 0x000fea0003800000 */
.L_x_137:
        /* <DEDUP_REMOVED lines=12> */
.L_x_140:
[----:B------:R-:W-:Y:S05]  /*5a00*/  BSYNC B1 ;  /* 0x0000000000017941 */ /* 0x000fea0003800000 */
.L_x_139:
        /* <DEDUP_REMOVED lines=12> */
.L_x_142:
[----:B------:R-:W-:Y:S05]  /*5ad0*/  BSYNC B1 ;  /* 0x0000000000017941 */ /* 0x000fea0003800000 */
.L_x_141:
        /* <DEDUP_REMOVED lines=12> */
.L_x_144:
[----:B------:R-:W-:Y:S05]  /*5ba0*/  BSYNC B1 ;  /* 0x0000000000017941 */ /* 0x000fea0003800000 */
.L_x_143:
[----:B-----5:R-:W-:Y:S01]  /*5bb0*/  LOP3.LUT R5, R5, 0xff, RZ, 0xc0, !PT ;  /* 0x000000ff05057812 */ /* 0x020fe200078ec0ff */
[----:B------:R-:W-:Y:S01]  /*5bc0*/  BSSY B1, `(.L_x_145) ;  /* 0x000000b000017945 */ /* 0x000fe20003800000 */
[----:B------:R-:W-:Y:S02]  /*5bd0*/  ISETP.LT.OR P4, PT, R29, 0x71, !P0 ;  /* 0x000000711d00780c */ /* 0x000fe40004781670 */
[----:B------:R-:W-:-:S05]  /*5be0*/  F2FP.F16.E5M2.UNPACK_B R5, R5 ;  /* 0x00000005ff05723e */ /* 0x000fca00020004ff */
[----:B------:R-:W-:-:S05]  /*5bf0*/  HADD2.F32 R18, -RZ, R5.H0_H0 ;  /* 0x20000005ff127230 */ /* 0x000fca0000004100 */
[----:B------:R-:W-:-:S04]  /*5c00*/  FMUL R5, R18, R9 ;  /* 0x0000000912057220 */ /* 0x000fc80000400000 */
[----:B------:R-:W-:-:S05]  /*5c10*/  FFMA R5, R20, R8, R5 ;  /* 0x0000000814057223 */ /* 0x000fca0000000005 */
[----:B0-----:R-:W-:Y:S02]  /*5c20*/  F2FP.SATFINITE.E5M2.F32.PACK_AB_MERGE_C R23, RZ, R5, RZ ;  /* 0x00000005ff17723e */ /* 0x001fe400048060ff */
[----:B------:R-:W-:-:S03]  /*5c30*/  PRMT R5, RZ, 0x7610, R5 ;  /* 0x00007610ff057816 */ /* 0x000fc60000000005 */
[----:B------:R0:W-:Y:S01]  /*5c40*/  @!P3 STG.E.U8 desc[UR18][R6.64+0x69], R23 ;  /* 0x000069170600b986 */ /* 0x0001e2000c101112 */
[----:B------:R-:W-:Y:S05]  /*5c50*/  @P4 BRA `(.L_x_146) ;  /* 0x0000000000044947 */ /* 0x000fea0003800000 */
[----:B------:R0:W5:Y:S02]  /*5c60*/  LDG.E.U8 R5, desc[UR18][R24.64+0x70] ;  /* 0x0000701218057981 */ /* 0x000164000c1e1100 */
.L_x_146:
[----:B------:R-:W-:Y:S05]  /*5c70*/  BSYNC B1 ;  /* 0x0000000000017941 */ /* 0x000fea0003800000 */
.L_x_145:
        /* <DEDUP_REMOVED lines=12> */
.L_x_148:
[----:B------:R-:W-:Y:S05]  /*5d40*/  BSYNC B1 ;  /* 0x0000000000017941 */ /* 0x000fea0003800000 */
.L_x_147:
        /* <DEDUP_REMOVED lines=12> */
.L_x_150:
[----:B------:R-:W-:Y:S05]  /*5e10*/  BSYNC B1 ;  /* 0x0000000000017941 */ /* 0x000fea0003800000 */
.L_x_149:
        /* <DEDUP_REMOVED lines=8> */
[----:B0-----:R-:W-:-:S05]  /*5ea0*/  F2FP.SATFINITE.E5M2.F32.PACK_AB_MERGE_C R17, RZ, R18, RZ ;  /* 0x00000012ff11723e */ /* 0x001fca00048060ff */
[----:B------:R0:W-:Y:S01]  /*5eb0*/  @!P4 STG.E.U8 desc[UR18][R6.64+0x70], R17 ;  /* 0x000070110600c986 */ /* 0x0001e2000c101112 */
[----:B------:R-:W-:Y:S05]  /*5ec0*/  @P3 BRA `(.L_x_152) ;  /* 0x0000000000043947 */ /* 0x000fea0003800000 */
[----:B------:R0:W5:Y:S02]  /*5ed0*/  LDG.E.U8 R5, desc[UR18][R26.64+0x71] ;  /* 0x000071121a057981 */ /* 0x000164000c1e1100 */
.L_x_152:
[----:B------:R-:W-:Y:S05]  /*5ee0*/  BSYNC B1 ;  /* 0x0000000000017941 */ /* 0x000fea0003800000 */
.L_x_151:
        /* <DEDUP_REMOVED lines=12> */
.L_x_154:
[----:B------:R-:W-:Y:S05]  /*5fb0*/  BSYNC B1 ;  /* 0x0000000000017941 */ /* 0x000fea0003800000 */
.L_x_153:
        /* <DEDUP_REMOVED lines=12> */
.L_x_156:
[----:B------:R-:W-:Y:S05]  /*6080*/  BSYNC B1 ;  /* 0x0000000000017941 */ /* 0x000fea0003800000 */
.L_x_155:
        /* <DEDUP_REMOVED lines=12> */
.L_x_158:
[----:B------:R-:W-:Y:S05]  /*6150*/  BSYNC B1 ;  /* 0x0000000000017941 */ /* 0x000fea0003800000 */
.L_x_157:
[----:B-----5:R-:W-:Y:S01]  /*6160*/  LOP3.LUT R5, R5, 0xff, RZ, 0xc0, !PT ;  /* 0x000000ff05057812 */ /* 0x020fe200078ec0ff */
[----:B------:R-:W-:Y:S01]  /*6170*/  BSSY B1, `(.L_x_159) ;  /* 0x000000b000017945 */ /* 0x000fe20003800000 */
[----:B------:R-:W-:Y:S02]  /*6180*/  ISETP.LT.OR P1, PT, R29, 0x7a, !P1 ;  /* 0x0000007a1d00780c */ /* 0x000fe40004f21670 */
[----:B------:R-:W-:-:S05]  /*6190*/  F2FP.F16.E5M2.UNPACK_B R5, R5 ;  /* 0x00000005ff05723e */ /* 0x000fca00020004ff */
[----:B01--4-:R-:W-:Y:S01]  /*61a0*/  HADD2.F32 R10, -RZ, R5.H0_H0 ;  /* 0x20000005ff0a7230 */ /* 0x013fe20000004100 */
[----:B------:R-:W-:-:S04]  /*61b0*/  PRMT R5, RZ, 0x7610, R5 ;  /* 0x00007610ff057816 */ /* 0x000fc80000000005 */
[----:B------:R-:W-:-:S04]  /*61c0*/  FMUL R10, R10, R9 ;  /* 0x000000090a0a7220 */ /* 0x000fc80000400000 */
[----:B------:R-:W-:-:S05]  /*61d0*/  FFMA R10, R15, R8, R10 ;  /* 0x000000080f0a7223 */ /* 0x000fca000000000a */
[----:B------:R-:W-:-:S05]  /*61e0*/  F2FP.SATFINITE.E5M2.F32.PACK_AB_MERGE_C R11, RZ, R10, RZ ;  /* 0x0000000aff0b723e */ /* 0x000fca00048060ff */
[----:B------:R0:W-:Y:S01]  /*61f0*/  @!P3 STG.E.U8 desc[UR18][R6.64+0x78], R11 ;  /* 0x0000780b0600b986 */ /* 0x0001e2000c101112 */
[----:B------:R-:W-:Y:S05]  /*6200*/  @P1 BRA `(.L_x_160) ;  /* 0x0000000000041947 */ /* 0x000fea0003800000 */
[----:B------:R1:W5:Y:S02]  /*6210*/  LDG.E.U8 R5, desc[UR18][R26.64+0x79] ;  /* 0x000079121a057981 */ /* 0x000364000c1e1100 */
.L_x_160:
[----:B------:R-:W-:Y:S05]  /*6220*/  BSYNC B1 ;  /* 0x0000000000017941 */ /* 0x000fea0003800000 */
.L_x_159:
[----:B------:R-:W-:Y:S05]  /*6230*/  @P1 BRA `(.L_x_161) ;  /* 0x0000001000281947 */ /* 0x000fea0003800000 */
[----:B-----5:R-:W-:-:S04]  /*6240*/  LOP3.LUT R5, R5, 0xff, RZ, 0xc0, !PT ;  /* 0x000000ff05057812 */ /* 0x020fc800078ec0ff */
[----:B------:R-:W-:-:S05]  /*6250*/  F2FP.F16.E5M2.UNPACK_B R5, R5 ;  /* 0x00000005ff05723e */ /* 0x000fca00020004ff */
[----:B------:R-:W-:-:S05]  /*6260*/  HADD2.F32 R10, -RZ, R5.H0_H0 ;  /* 0x20000005ff0a7230 */ /* 0x000fca0000004100 */
[----:B------:R-:W-:-:S04]  /*6270*/  FMUL R5, R10, R9 ;  /* 0x000000090a057220 */ /* 0x000fc80000400000 */
[----:B------:R-:W-:-:S05]  /*6280*/  FFMA R5, R14, R8, R5 ;  /* 0x000000080e057223 */ /* 0x000fca0000000005 */
[----:B------:R-:W-:-:S05]  /*6290*/  F2FP.SATFINITE.E5M2.F32.PACK_AB_MERGE_C R5, RZ, R5, RZ ;  /* 0x00000005ff05723e */ /* 0x000fca00048060ff */
[----:B------:R4:W-:Y:S01]  /*62a0*/  STG.E.U8 desc[UR18][R6.64+0x79], R5 ;  /* 0x0000790506007986 */ /* 0x0009e2000c101112 */
[----:B------:R-:W-:Y:S05]  /*62b0*/  BRA `(.L_x_161) ;  /* 0x0000001000087947 */ /* 0x000fea0003800000 */
.L_x_32:
[----:B------:R-:W-:Y:S01]  /*62c0*/  ISETP.GE.AND P1, PT, R34, 0x1, PT ;  /* 0x000000012200780c */ /* 0x000fe20003f26270 */
[-C--:B--2---:R-:W-:Y:S01]  /*62d0*/  FMUL R141, R141, R8.reuse ;  /* 0x000000088d8d7220 */ /* 0x084fe20000400000 */
[-C--:B------:R-:W-:Y:S01]  /*62e0*/  FMUL R136, R136, R8.reuse ;  /* 0x0000000888887220 */ /* 0x080fe20000400000 */
[----:B------:R-:W-:Y:S01]  /*62f0*/  ISETP.GE.AND P0, PT, R34, 0x9, PT ;  /* 0x000000092200780c */ /* 0x000fe20003f06270 */
[-C--:B------:R-:W-:Y:S01]  /*6300*/  FMUL R139, R139, R8.reuse ;  /* 0x000000088b8b7220 */ /* 0x080fe20000400000 */
[C---:B------:R-:W-:Y:S01]  /*6310*/  ISETP.LT.OR P4, PT, R29.reuse, 0x1, !P1 ;  /* 0x000000011d00780c */ /* 0x040fe20004f81670 */
[-C--:B------:R-:W-:Y:S01]  /*6320*/  FMUL R134, R134, R8.reuse ;  /* 0x0000000886867220 */ /* 0x080fe20000400000 */
[----:B------:R-:W-:Y:S01]  /*6330*/  ISETP.LT.OR P5, PT, R29, 0x2, !P1 ;  /* 0x000000021d00780c */ /* 0x000fe20004fa1670 */
[-C--:B------:R-:W-:Y:S01]  /*6340*/  FMUL R137, R137, R8.reuse ;  /* 0x0000000889897220 */ /* 0x080fe20000400000 */
[----:B------:R-:W-:Y:S01]  /*6350*/  F2FP.SATFINITE.E5M2.F32.PACK_AB_MERGE_C R141, RZ, R141, RZ ;  /* 0x0000008dff8d723e */ /* 0x000fe200048060ff */
[----:B------:R-:W-:Y:S01]  /*6360*/  FMUL R132, R132, R8 ;  /* 0x0000000884847220 */ /* 0x000fe20000400000 */
[----:B------:R-:W-:Y:S01]  /*6370*/  F2FP.SATFINITE.E5M2.F32.PACK_AB_MERGE_C R5, RZ, R136, RZ ;  /* 0x00000088ff05723e */ /* 0x000fe200048060ff */
[-C--:B------:R-:W-:Y:S01]  /*6380*/  FMUL R135, R135, R8.reuse ;  /* 0x0000000887877220 */ /* 0x080fe20000400000 */
[C---:B------:R-:W-:Y:S01]  /*6390*/  ISETP.LT.OR P3, PT, R29.reuse, 0x1, !P0 ;  /* 0x000000011d00780c */ /* 0x040fe20004761670 */
[-C--:B------:R-:W-:Y:S01]  /*63a0*/  FMUL R130, R130, R8.reuse ;  /* 0x0000000882827220 */ /* 0x080fe20000400000 */
[----:B------:R-:W-:Y:S01]  /*63b0*/  ISETP.LT.OR P6, PT, R29, 0xa, !P1 ;  /* 0x0000000a1d00780c */ /* 0x000fe20004fc1670 */
[-C--:B------:R-:W-:Y:S01]  /*63c0*/  FMUL R133, R133, R8.reuse ;  /* 0x0000000885857220 */ /* 0x080fe20000400000 */
[----:B------:R-:W-:Y:S01]  /*63d0*/  F2FP.SATFINITE.E5M2.F32.PACK_AB_MERGE_C R139, RZ, R139, RZ ;  /* 0x0000008bff8b723e */ /* 0x000fe200048060ff */
[----:B------:R-:W-:Y:S01]  /*63e0*/  @!P4 STG.E.U8 desc[UR18][R10.64], R141 ;  /* 0x0000008d0a00c986 */ /* 0x000fe2000c101112 */
[C---:B------:R-:W-:Y:S01]  /*63f0*/  ISETP.LT.OR P4, PT, R29.reuse, 0x2, !P0 ;  /* 0x000000021d00780c */ /* 0x040fe20004781670 */
[----:B------:R-:W-:Y:S01]  /*6400*/  FMUL R128, R128, R8 ;  /* 0x0000000880807220 */ /* 0x000fe20000400000 */
[----:B------:R-:W-:Y:S01]  /*6410*/  F2FP.SATFINITE.E5M2.F32.PACK_AB_MERGE_C R25, RZ, R134, RZ ;  /* 0x00000086ff19723e */ /* 0x000fe200048060ff */
[----:B------:R0:W-:Y:S01]  /*6420*/  @!P5 STG.E.U8 desc[UR18][R10.64+0x1], R5 ;  /* 0x000001050a00d986 */ /* 0x0001e2000c101112 */
[----:B------:R-:W-:Y:S01]  /*6430*/  ISETP.LT.OR P5, PT, R29, 0x9, !P1 ;  /* 0x000000091d00780c */ /* 0x000fe20004fa1670 */
[-C--:B------:R-:W-:Y:S01]  /*6440*/  FMUL R131, R131, R8.reuse ;  /* 0x0000000883837220 */ /* 0x080fe20000400000 */
[----:B------:R-:W-:Y:S01]  /*6450*/  F2FP.SATFINITE.E5M2.F32.PACK_AB_MERGE_C R137, RZ, R137, RZ ;  /* 0x00000089ff89723e */ /* 0x000fe200048060ff */
[----:B------:R-:W-:Y:S01]  /*6460*/  @!P3 STG.E.U8 desc[UR18][R6.64], R139 ;  /* 0x0000008b0600b986 */ /* 0x000fe2000c101112 */
[----:B------:R-:W-:Y:S01]  /*6470*/  ISETP.LT.OR P3, PT, R29, 0x9, !P0 ;  /* 0x000000091d00780c */ /* 0x000fe20004761670 */
[-C--:B------:R-:W-:Y:S01]  /*6480*/  FMUL R126, R126, R8.reuse ;  /* 0x000000087e7e7220 */ /* 0x080fe20000400000 */
[----:B------:R-:W-:Y:S01]  /*6490*/  F2FP.SATFINITE.E5M2.F32.PACK_AB_MERGE_C R135, RZ, R135, RZ ;  /* 0x00000087ff87723e */ /* 0x000fe200048060ff */
[-C--:B------:R-:W-:Y:S01]  /*64a0*/  FMUL R129, R129, R8.reuse ;  /* 0x0000000881817220 */ /* 0x080fe20000400000 */
[----:B------:R-:W-:Y:S01]  /*64b0*/  F2FP.SATFINITE.E5M2.F32.PACK_AB_MERGE_C R133, RZ, R133, RZ ;  /* 0x00000085ff85723e */ /* 0x000fe200048060ff */
[----:B------:R1:W-:Y:S01]  /*64c0*/  @!P4 STG.E.U8 desc[UR18][R6.64+0x1], R25 ;  /* 0x000001190600c986 */ /* 0x0003e2000c101112 */
[C---:B------:R-:W-:Y:S01]  /*64d0*/  ISETP.LT.OR P4, PT, R29.reuse, 0xa, !P0 ;  /* 0x0000000a1d00780c */ /* 0x040fe20004781670 */
[----:B------:R-:W-:Y:S01]  /*64e0*/  FMUL R124, R124, R8 ;  /* 0x000000087c7c7220 */ /* 0x000fe20000400000 */
[----:B0-----:R-:W-:Y:S01]  /*64f0*/  F2FP.SATFINITE.E5M2.F32.PACK_AB_MERGE_C R5, RZ, R132, RZ ;  /* 0x00000084ff05723e */ /* 0x001fe200048060ff */
[----:B------:R-:W-:Y:S01]  /*6500*/  @!P5 STG.E.U8 desc[UR18][R10.64+0x8], R137 ;  /* 0x000008890a00d986 */ /* 0x000fe2000c101112 */
[----:B------:R-:W-:Y:S01]  /*6510*/  ISETP.LT.OR P5, PT, R29, 0x11, !P1 ;  /* 0x000000111d00780c */ /* 0x000fe20004fa1670 */
[-C--:B------:R-:W-:Y:S01]  /*6520*/  FMUL R127, R127, R8.reuse ;  /* 0x000000087f7f7220 */ /* 0x080fe20000400000 */
[----:B------:R-:W-:Y:S01]  /*6530*/  F2FP.SATFINITE.E5M2.F32.PACK_AB_MERGE_C R131, RZ, R131, RZ ;  /* 0x00000083ff83723e */ /* 0x000fe200048060ff */
[----:B------:R0:W-:Y:S01]  /*6540*/  @!P6 STG.E.U8 desc[UR18][R10.64+0x9], R5 ;  /* 0x000009050a00e986 */ /* 0x0001e2000c101112 */
[----:B------:R-:W-:Y:S01]  /*6550*/  ISETP.LT.OR P6, PT, R29, 0x12, !P1 ;  /* 0x000000121d00780c */ /* 0x000fe20004fc1670 */
[----:B------:R-:W-:Y:S01]  /*6560*/  FMUL R122, R122, R8 ;  /* 0x000000087a7a7220 */ /* 0x000fe20000400000 */
[----:B------:R-:W-:Y:S01]  /*6570*/  F2FP.SATFINITE.E5M2.F32.PACK_AB_MERGE_C R129, RZ, R129, RZ ;  /* 0x00000081ff81723e */ /* 0x000fe200048060ff */
[----:B------:R-:W-:Y:S01]  /*6580*/  @!P3 STG.E.U8 desc[UR18][R6.64+0x8], R135 ;  /* 0x000008870600b986 */ /* 0x000fe2000c101112 */
[----:B-1----:R-:W-:Y:S01]  /*6590*/  F2FP.SATFINITE.E5M2.F32.PACK_AB_MERGE_C R25, RZ, R130, RZ ;  /* 0x00000082ff19723e */ /* 0x002fe200048060ff */
[-C--:B------:R-:W-:Y:S01]  /*65a0*/  FMUL R125, R125, R8.reuse ;  /* 0x000000087d7d7220 */ /* 0x080fe20000400000 */
[C---:B------:R-:W-:Y:S01]  /*65b0*/  ISETP.LT.OR P3, PT, R29.reuse, 0x11, !P0 ;  /* 0x000000111d00780c */ /* 0x040fe20004761670 */
[-C--:B------:R-:W-:Y:S01]  /*65c0*/  FMUL R120, R120, R8.reuse ;  /* 0x0000000878787220 */ /* 0x080fe20000400000 */
[----:B------:R-:W-:Y:S01]  /*65d0*/  F2FP.SATFINITE.E5M2.F32.PACK_AB_MERGE_C R127, RZ, R127, RZ ;  /* 0x0000007fff7f723e */ /* 0x000fe200048060ff */
[----:B------:R1:W-:Y:S01]  /*65e0*/  @!P4 STG.E.U8 desc[UR18][R6.64+0x9], R25 ;  /* 0x000009190600c986 */ /* 0x0003e2000c101112 */
[----:B------:R-:W-:Y:S01]  /*65f0*/  ISETP.LT.OR P4, PT, R29, 0x12, !P0 ;  /* 0x000000121d00780c */ /* 0x000fe20004781670 */
[----:B------:R-:W-:Y:S01]  /*6600*/  FMUL R123, R123, R8 ;  /* 0x000000087b7b7220 */ /* 0x000fe20000400000 */
[----:B0-----:R-:W-:Y:S01]  /*6610*/  F2FP.SATFINITE.E5M2.F32.PACK_AB_MERGE_C R5, RZ, R128, RZ ;  /* 0x00000080ff05723e */ /* 0x001fe200048060ff */
[----:B------:R-:W-:Y:S01]  /*6620*/  @!P5 STG.E.U8 desc[UR18][R10.64+0x10], R133 ;  /* 0x000010850a00d986 */ /* 0x000fe2000c101112 */
[C---:B------:R-:W-:Y:S01]  /*6630*/  ISETP.LT.OR P5, PT, R29.reuse, 0x19, !P1 ;  /* 0x000000191d00780c */ /* 0x040fe20004fa1670 */
[-C--:B------:R-:W-:Y:S01]  /*6640*/  FMUL R118, R118, R8.reuse ;  /* 0x0000000876767220 */ /* 0x080fe20000400000 */
[----:B------:R-:W-:Y:S01]  /*6650*/  F2FP.SATFINITE.E5M2.F32.PACK_AB_MERGE_C R125, RZ, R125, RZ ;  /* 0x0000007dff7d723e */ /* 0x000fe200048060ff */
[----:B------:R0:W-:Y:S01]  /*6660*/  @!P6 STG.E.U8 desc[UR18][R10.64+0x11], R5 ;  /* 0x000011050a00e986 */ /* 0x0001e2000c101112 */
[----:B------:R-:W-:Y:S01]  /*6670*/  ISETP.LT.OR P6, PT, R29, 0x1a, !P1 ;  /* 0x0000001a1d00780c */ /* 0x000fe20004fc1670 */
[-C--:B------:R-:W-:Y:S01]  /*6680*/  FMUL R121, R121, R8.reuse ;  /* 0x0000000879797220 */ /* 0x080fe20000400000 */
[----:B------:R-:W-:Y:S01]  /*6690*/  FMUL R116, R116, R8 ;  /* 0x0000000874747220 */ /* 0x000fe20000400000 */
[----:B-1----:R-:W-:Y:S01]  /*66a0*/  F2FP.SATFINITE.E5M2.F32.PACK_AB_MERGE_C R25, RZ, R126, RZ ;  /* 0x0000007eff19723e */ /* 0x002fe200048060ff */
[----:B------:R-:W-:Y:S01]  /*66b0*/  @!P3 STG.E.U8 desc[UR18][R6.64+0x10], R131 ;  /* 0x000010830600b986 */ /* 0x000fe2000c101112 */
[----:B------:R-:W-:Y:S01]  /*66c0*/  ISETP.LT.OR P3, PT, R29, 0x19, !P0 ;  /* 0x000000191d00780c */ /* 0x000fe20004761670 */
        /* <DEDUP_REMOVED lines=35> */
[----:B------:R-:W-:Y:S01]  /*6900*/  ISETP.LT.OR P3, PT, R29, 0x29, !P0 ;  /* 0x000000291d00780c */ /* 0x000fe20004761670 */
[-C--:B------:R-:W-:Y:S01]  /*6910*/  FMUL R109, R109, R8.reuse ;  /* 0x000000086d6d7220 */ /* 0x080fe20000400000 */
[-C--:B------:R-:W-:Y:S01]  /*6920*/  FMUL R104, R104, R8.reuse ;  /* 0x0000000868687220 */ /* 0x080fe20000400000 */
        /* <DEDUP_REMOVED lines=104> */
[----:B------:R-:W-:-:S02]  /*6fb0*/  ISETP.LT.OR P3, PT, R29, 0x59, !P0 ;  /* 0x000000591d00780c */ /* 0x000fc40004761670 */
[----:B------:R-:W-:Y:S01]  /*6fc0*/  F2FP.SATFINITE.E5M2.F32.PACK_AB_MERGE_C R19, RZ, R19, RZ ;  /* 0x00000013ff13723e */ /* 0x000fe200048060ff */
[----:B------:R1:W-:Y:S01]  /*6fd0*/  @!P4 STG.E.U8 desc[UR18][R6.64+0x51], R25 ;  /* 0x000051190600c986 */ /* 0x0003e2000c101112 */
[C---:B------:R-:W-:Y:S02]  /*6fe0*/  ISETP.LT.OR P4, PT, R29.reuse, 0x5a, !P0 ;  /* 0x0000005a1d00780c */ /* 0x040fe40004781670 */
[----:B0-----:R-:W-:Y:S01]  /*6ff0*/  F2FP.SATFINITE.E5M2.F32.PACK_AB_MERGE_C R5, RZ, R92, RZ ;  /* 0x0000005cff05723e */ /* 0x001fe200048060ff */
[----:B------:R-:W-:Y:S01]  /*7000*/  @!P5 STG.E.U8 desc[UR18][R10.64+0x58], R97 ;  /* 0x000058610a00d986 */ /* 0x000fe2000c101112 */
[C---:B------:R-:W-:Y:S02]  /*7010*/  ISETP.LT.OR P5, PT, R29.reuse, 0x61, !P1 ;  /* 0x000000611d00780c */ /* 0x040fe40004fa1670 */
[----:B------:R-:W-:Y:S01]  /*7020*/  F2FP.SATFINITE.E5M2.F32.PACK_AB_MERGE_C R13, RZ, R13, RZ ;  /* 0x0000000dff0d723e */ /* 0x000fe200048060ff */
[----:B------:R0:W-:Y:S01]  /*7030*/  @!P6 STG.E.U8 desc[UR18][R10.64+0x59], R5 ;  /* 0x000059050a00e986 */ /* 0x0001e2000c101112 */
[----:B------:R-:W-:-:S02]  /*7040*/  ISETP.LT.OR P6, PT, R29, 0x62, !P1 ;  /* 0x000000621d00780c */ /* 0x000fc40004fc1670 */
[----:B------:R-:W-:Y:S01]  /*7050*/  F2FP.SATFINITE.E5M2.F32.PACK_AB_MERGE_C R15, RZ, R15, RZ ;  /* 0x0000000fff0f723e */ /* 0x000fe200048060ff */
[----:B------:R-:W-:Y:S01]  /*7060*/  @!P3 STG.E.U8 desc[UR18][R6.64+0x58], R95 ;  /* 0x0000585f0600b986 */ /* 0x000fe2000c101112 */
[----:B-1----:R-:W-:Y:S02]  /*7070*/  F2FP.SATFINITE.E5M2.F32.PACK_AB_MERGE_C R25, RZ, R90, RZ ;  /* 0x0000005aff19723e */ /* 0x002fe400048060ff */
[----:B------:R-:W-:-:S03]  /*7080*/  ISETP.LT.OR P3, PT, R29, 0x61, !P0 ;  /* 0x000000611d00780c */ /* 0x000fc60004761670 */
[----:B------:R1:W-:Y:S01]  /*7090*/  @!P4 STG.E.U8 desc[UR18][R6.64+0x59], R25 ;  /* 0x000059190600c986 */ /* 0x0003e2000c101112 */
[C---:B------:R-:W-:Y:S02]  /*70a0*/  ISETP.LT.OR P4, PT, R29.reuse, 0x62, !P0 ;  /* 0x000000621d00780c */ /* 0x040fe40004781670 */
[----:B0-----:R-:W-:Y:S01]  /*70b0*/  F2FP.SATFINITE.E5M2.F32.PACK_AB_MERGE_C R5, RZ, R88, RZ ;  /* 0x00000058ff05723e */ /* 0x001fe200048060ff */
[----:B------:R-:W-:Y:S01]  /*70c0*/  @!P5 STG.E.U8 desc[UR18][R10.64+0x60], R93 ;  /* 0x0000605d0a00d986 */ /* 0x000fe2000c101112 */
[----:B------:R-:W-:-:S03]  /*70d0*/  ISETP.LT.OR P5, PT, R29, 0x69, !P1 ;  /* 0x000000691d00780c */ /* 0x000fc60004fa1670 */
[----:B------:R0:W-:Y:S01]  /*70e0*/  @!P6 STG.E.U8 desc[UR18][R10.64+0x61], R5 ;  /* 0x000061050a00e986 */ /* 0x0001e2000c101112 */
[C---:B------:R-:W-:Y:S02]  /*70f0*/  ISETP.LT.OR P6, PT, R29.reuse, 0x6a, !P1 ;  /* 0x0000006a1d00780c */ /* 0x040fe40004fc1670 */
[----:B-1----:R-:W-:Y:S01]  /*7100*/  F2FP.SATFINITE.E5M2.F32.PACK_AB_MERGE_C R25, RZ, R22, RZ ;  /* 0x00000016ff19723e */ /* 0x002fe200048060ff */
[----:B------:R-:W-:Y:S01]  /*7110*/  @!P3 STG.E.U8 desc[UR18][R6.64+0x60], R91 ;  /* 0x0000605b0600b986 */ /* 0x000fe2000c101112 */
        /* <DEDUP_REMOVED lines=11> */
[----:B------:R-:W-:Y:S01]  /*71d0*/  @!P4 STG.E.U8 desc[UR18][R6.64+0x69], R25 ;  /* 0x000069190600c986 */ /* 0x000fe2000c101112 */
[C---:B------:R-:W-:Y:S02]  /*71e0*/  ISETP.LT.OR P4, PT, R29.reuse, 0x79, !P1 ;  /* 0x000000791d00780c */ /* 0x040fe40004f81670 */
[C---:B------:R-:W-:Y:S01]  /*71f0*/  ISETP.LT.OR P1, PT, R29.reuse, 0x7a, !P1 ;  /* 0x0000007a1d00780c */ /* 0x040fe20004f21670 */
[----:B------:R1:W-:Y:S01]  /*7200*/  @!P5 STG.E.U8 desc[UR18][R10.64+0x70], R21 ;  /* 0x000070150a00d986 */ /* 0x0003e2000c101112 */
[C---:B------:R-:W-:Y:S02]  /*7210*/  ISETP.LT.OR P5, PT, R29.reuse, 0x72, !P0 ;  /* 0x000000721d00780c */ /* 0x040fe400047a1670 */
[----:B0-----:R-:W-:Y:S01]  /*7220*/  F2FP.SATFINITE.E5M2.F32.PACK_AB_MERGE_C R5, RZ, R16, RZ ;  /* 0x00000010ff05723e */ /* 0x001fe200048060ff */
[----:B------:R0:W-:Y:S01]  /*7230*/  @!P6 STG.E.U8 desc[UR18][R10.64+0x71], R17 ;  /* 0x000071110a00e986 */ /* 0x0001e2000c101112 */
[C---:B------:R-:W-:Y:S02]  /*7240*/  ISETP.LT.OR P6, PT, R29.reuse, 0x79, !P0 ;  /* 0x000000791d00780c */ /* 0x040fe400047c1670 */
[----:B------:R-:W-:Y:S01]  /*7250*/  ISETP.LT.OR P0, PT, R29, 0x7a, !P0 ;  /* 0x0000007a1d00780c */ /* 0x000fe20004701670 */
[----:B------:R2:W-:Y:S01]  /*7260*/  @!P3 STG.E.U8 desc[UR18][R6.64+0x70], R19 ;  /* 0x000070130600b986 */ /* 0x0005e2000c101112 */
[----:B-1----:R-:W-:-:S05]  /*7270*/  F2FP.SATFINITE.E5M2.F32.PACK_AB_MERGE_C R21, RZ, R14, RZ ;  /* 0x0000000eff15723e */ /* 0x002fca00048060ff */
[----:B------:R2:W-:Y:S01]  /*7280*/  @!P5 STG.E.U8 desc[UR18][R6.64+0x71], R5 ;  /* 0x000071050600d986 */ /* 0x0005e2000c101112 */
[----:B0-----:R-:W-:-:S03]  /*7290*/  F2FP.SATFINITE.E5M2.F32.PACK_AB_MERGE_C R17, RZ, R12, RZ ;  /* 0x0000000cff11723e */ /* 0x001fc600048060ff */
[----:B------:R2:W-:Y:S04]  /*72a0*/  @!P4 STG.E.U8 desc[UR18][R10.64+0x78], R13 ;  /* 0x0000780d0a00c986 */ /* 0x0005e8000c101112 */
[----:B------:R2:W-:Y:S04]  /*72b0*/  @!P1 STG.E.U8 desc[UR18][R10.64+0x79], R17 ;  /* 0x000079110a009986 */ /* 0x0005e8000c101112 */
[----:B------:R2:W-:Y:S04]  /*72c0*/  @!P6 STG.E.U8 desc[UR18][R6.64+0x78], R15 ;  /* 0x0000780f0600e986 */ /* 0x0005e8000c101112 */
[----:B------:R2:W-:Y:S02]  /*72d0*/  @!P0 STG.E.U8 desc[UR18][R6.64+0x79], R21 ;  /* 0x0000791506008986 */ /* 0x0005e4000c101112 */
.L_x_161:
[----:B------:R-:W-:Y:S05]  /*72e0*/  BSYNC B0 ;  /* 0x0000000000007941 */ /* 0x000fea0003800000 */
.L_x_31:
[----:B------:R-:W-:Y:S01]  /*72f0*/  ULDC UR6, c[0x0][0xc] ;  /* 0x0000030000067ab9 */ /* 0x000fe20000000800 */
[----:B------:R-:W-:Y:S01]  /*7300*/  ULDC UR7, c[0x0][0x10] ;  /* 0x0000040000077ab9 */ /* 0x000fe20000000800 */
[----:B--2-45:R-:W2:Y:S01]  /*7310*/  LDC R5, c[0x0][0x14] ;  /* 0x00000500ff057b82 */ /* 0x034ea20000000800 */
[----:B------:R-:W-:Y:S01]  /*7320*/  UIMAD.WIDE.U32 UR6, UR6, UR7, URZ ;  /* 0x00000007060672a5 */ /* 0x000fe2000f8e003f */
[----:B0-----:R-:W-:Y:S01]  /*7330*/  PRMT R7, RZ, 0x7610, R7 ;  /* 0x00007610ff077816 */ /* 0x001fe20000000007 */
[----:B------:R-:W-:-:S04]  /*7340*/  IMAD.MOV.U32 R6, RZ, RZ, -0x1 ;  /* 0xffffffffff067424 */ /* 0x000fc800078e00ff */
[----:B--2---:R-:W-:-:S04]  /*7350*/  IMAD.WIDE.U32 R2, R5, UR6, R2 ;  /* 0x0000000605027c25 */ /* 0x004fc8000f8e0002 */
[----:B------:R-:W-:Y:S01]  /*7360*/  IMAD R5, R5, UR7, RZ ;  /* 0x0000000705057c24 */ /* 0x000fe2000f8e02ff */
[----:B------:R-:W-:Y:S02]  /*7370*/  ULDC.64 UR6, c[0x0][0x650] ;  /* 0x0001940000067ab9 */ /* 0x000fe40000000a00 */
[----:B------:R-:W-:Y:S01]  /*7380*/  ISETP.GE.U32.AND P0, PT, R2, UR6, PT ;  /* 0x0000000602007c0c */ /* 0x000fe2000bf06070 */
[----:B------:R-:W-:Y:S02]  /*7390*/  IMAD.IADD R3, R3, 0x1, R5 ;  /* 0x0000000103037824 */ /* 0x000fe400078e0205 */
[----:B------:R-:W-:-:S03]  /*73a0*/  IMAD.MOV.U32 R5, RZ, RZ, -0x1 ;  /* 0xffffffffff057424 */ /* 0x000fc600078e00ff */
[----:B------:R-:W-:-:S13]  /*73b0*/  ISETP.GE.U32.AND.EX P0, PT, R3, UR7, PT, P0 ;  /* 0x0000000703007c0c */ /* 0x000fda000bf06100 */
[----:B------:R-:W-:Y:S05]  /*73c0*/  @P0 BRA `(.L_x_162) ;  /* 0x0000000400600947 */ /* 0x000fea0003800000 */
[----:B------:R-:W0:Y:S01]  /*73d0*/  S2R R20, SR_CTAID.X ;  /* 0x0000000000147919 */ /* 0x000e220000002500 */
[----:B------:R-:W2:Y:S01]  /*73e0*/  LDC.64 R14, c[0x0][0x628] ;  /* 0x00018a00ff0e7b82 */ /* 0x000ea20000000a00 */
[----:B------:R-:W-:Y:S01]  /*73f0*/  ULDC UR6, c[0x0][0x150] ;  /* 0x0000540000067ab9 */ /* 0x000fe20000000800 */
[----:B------:R-:W-:Y:S01]  /*7400*/  IMAD.MOV.U32 R12, RZ, RZ, R2 ;  /* 0x000000ffff0c7224 */ /* 0x000fe200078e0002 */
[----:B------:R-:W4:Y:S01]  /*7410*/  S2R R22, SR_CTAID.Y ;  /* 0x0000000000167919 */ /* 0x000f220000002600 */
[----:B------:R-:W-:-:S04]  /*7420*/  IMAD.MOV.U32 R13, RZ, RZ, R3 ;  /* 0x000000ffff0d7224 */ /* 0x000fc800078e0003 */
[----:B------:R-:W1:Y:S08]  /*7430*/  LDC R23, c[0x0][0x144] ;  /* 0x00005100ff177b82 */ /* 0x000e700000000800 */
[----:B------:R-:W1:Y:S08]  /*7440*/  LDC R16, c[0x0][0x630] ;  /* 0x00018c00ff107b82 */ /* 0x000e700000000800 */
[----:B------:R-:W1:Y:S01]  /*7450*/  LDC.64 R18, c[0x0][0x620] ;  /* 0x00018800ff127b82 */ /* 0x000e620000000a00 */
[----:B--2---:R-:W-:-:S04]  /*7460*/  ISETP.NE.U32.AND P0, PT, R14, RZ, PT ;  /* 0x000000ff0e00720c */ /* 0x004fc80003f05070 */
[----:B------:R-:W-:Y:S02]  /*7470*/  ISETP.NE.AND.EX P0, PT, R15, RZ, PT, P0 ;  /* 0x000000ff0f00720c */ /* 0x000fe40003f05300 */
[----:B0-----:R-:W-:-:S05]  /*7480*/  I2FP.F32.U32 R5, R20 ;  /* 0x0000001400057245 */ /* 0x001fca0000201000 */
[----:B------:R-:W-:-:S04]  /*7490*/  FMUL R5, R5, UR6 ;  /* 0x0000000605057c20 */ /* 0x000fc80008400000 */
[----:B------:R0:W2:Y:S02]  /*74a0*/  F2I.U32.TRUNC.NTZ R21, R5 ;  /* 0x0000000500157305 */ /* 0x0000a4000020f000 */
[----:B----4-:R-:W-:Y:S05]  /*74b0*/  @!P0 BRA `(.L_x_163) ;  /* 0x0000000000288947 */ /* 0x010fea0003800000 */
[----:B0-----:R-:W0:Y:S02]  /*74c0*/  LDC R5, c[0x0][0x634] ;  /* 0x00018d00ff057b82 */ /* 0x001e240000000800 */
        /* <DEDUP_REMOVED lines=9> */
.L_x_163:
[-CC-:B-1----:R-:W-:Y:S01]  /*7560*/  SHF.R.U64 R17, R12, R16.reuse, R13.reuse ;  /* 0x000000100c117219 */ /* 0x182fe2000000120d */
[----:B------:R-:W1:Y:S01]  /*7570*/  LDC.64 R28, c[0x0][0x640] ;  /* 0x00019000ff1c7b82 */ /* 0x000e620000000a00 */
[----:B0-----:R-:W-:Y:S01]  /*7580*/  SHF.R.U32.HI R5, RZ, R16, R13 ;  /* 0x00000010ff057219 */ /* 0x001fe2000001160d */
[----:B--2---:R-:W-:Y:S01]  /*7590*/  IMAD.MOV R21, RZ, RZ, -R21 ;  /* 0x000000ffff157224 */ /* 0x004fe200078e0a15 */
[----:B------:R-:W-:Y:S01]  /*75a0*/  IADD3 R11, P0, RZ, -R17, RZ ;  /* 0x80000011ff0b7210 */ /* 0x000fe20007f1e0ff */
[----:B------:R-:W-:Y:S02]  /*75b0*/  ULDC UR6, c[0x0][0x154] ;  /* 0x0000550000067ab9 */ /* 0x000fe40000000800 */
[----:B------:R-:W-:Y:S02]  /*75c0*/  IMAD R23, R23, R21, R20 ;  /* 0x0000001517177224 */ /* 0x000fe400078e0214 */
[----:B------:R-:W0:Y:S01]  /*75d0*/  LDC R12, c[0x0][0x618] ;  /* 0x00018600ff0c7b82 */ /* 0x000e220000000800 */
[----:B------:R-:W-:-:S02]  /*75e0*/  IMAD.X R5, RZ, RZ, ~R5, P0 ;  /* 0x000000ffff057224 */ /* 0x000fc400000e0e05 */
[----:B------:R-:W-:-:S04]  /*75f0*/  IMAD.WIDE.U32 R6, R11, R18, R2 ;  /* 0x000000120b067225 */ /* 0x000fc800078e0002 */
[----:B------:R-:W-:Y:S01]  /*7600*/  IMAD R10, R5, R18, RZ ;  /* 0x00000012050a7224 */ /* 0x000fe200078e02ff */
[----:B------:R-:W2:Y:S03]  /*7610*/  LDC R24, c[0x0][0x608] ;  /* 0x00018200ff187b82 */ /* 0x000ea60000000800 */
[----:B------:R-:W-:Y:S02]  /*7620*/  IMAD R5, R11, R19, R10 ;  /* 0x000000130b057224 */ /* 0x000fe400078e020a */
[----:B------:R-:W-:Y:S02]  /*7630*/  IMAD.MOV.U32 R11, RZ, RZ, 0x1 ;  /* 0x00000001ff0b7424 */ /* 0x000fe400078e00ff */
[----:B------:R-:W-:Y:S01]  /*7640*/  IMAD.IADD R5, R7, 0x1, R5 ;  /* 0x0000000107057824 */ /* 0x000fe200078e0205 */
[----:B---3--:R-:W3:Y:S01]  /*7650*/  LDC R26, c[0x0][0x658] ;  /* 0x00019600ff1a7b82 */ /* 0x008ee20000000800 */
[----:B------:R-:W-:-:S02]  /*7660*/  I2FP.F32.U32 R7, R22 ;  /* 0x0000001600077245 */ /* 0x000fc40000201000 */
[----:B-1----:R-:W-:-:S03]  /*7670*/  ISETP.NE.U32.AND P0, PT, R28, RZ, PT ;  /* 0x000000ff1c00720c */ /* 0x002fc60003f05070 */
[----:B------:R-:W-:Y:S01]  /*7680*/  FMUL R10, R7, UR6 ;  /* 0x00000006070a7c20 */ /* 0x000fe20008400000 */
[----:B------:R-:W-:Y:S01]  /*7690*/  ISETP.NE.AND.EX P0, PT, R29, RZ, PT, P0 ;  /* 0x000000ff1d00720c */ /* 0x000fe20003f05300 */
[----:B------:R-:W1:Y:S01]  /*76a0*/  LDC R21, c[0x0][0x148] ;  /* 0x00005200ff157b82 */ /* 0x000e620000000800 */
[-CC-:B0-----:R-:W-:Y:S01]  /*76b0*/  SHF.R.U64 R16, R6, R12.reuse, R5.reuse ;  /* 0x0000000c06107219 */ /* 0x181fe20000001205 */
[----:B------:R0:W4:Y:S01]  /*76c0*/  F2I.U32.TRUNC.NTZ R18, R10 ;  /* 0x0000000a00127305 */ /* 0x000122000020f000 */
[----:B------:R-:W-:Y:S01]  /*76d0*/  SHF.R.U32.HI R5, RZ, R12, R5 ;  /* 0x0000000cff057219 */ /* 0x000fe20000011605 */
[----:B------:R-:W-:-:S04]  /*76e0*/  IMAD.MOV.U32 R7, RZ, RZ, -0x1 ;  /* 0xffffffffff077424 */ /* 0x000fc800078e00ff */
[----:B------:R-:W0:Y:S01]  /*76f0*/  LDC R20, c[0x0][0x600] ;  /* 0x00018000ff147b82 */ /* 0x000e220000000800 */
[-CC-:B--2---:R-:W-:Y:S02]  /*7700*/  SHF.R.U64 R14, R16, R24.reuse, R5.reuse ;  /* 0x00000018100e7219 */ /* 0x184fe40000001205 */
[----:B------:R-:W-:-:S05]  /*7710*/  SHF.R.U32.HI R5, RZ, R24, R5 ;  /* 0x00000018ff057219 */ /* 0x000fca0000011605 */
[----:B------:R-:W2:Y:S01]  /*7720*/  LDC R27, c[0x0][0x648] ;  /* 0x00019200ff1b7b82 */ /* 0x000ea20000000800 */
[-C--:B---3--:R-:W-:Y:S02]  /*7730*/  SHF.L.U32 R6, R7, R26.reuse, RZ ;  /* 0x0000001a07067219 */ /* 0x088fe400000006ff */
[-CC-:B------:R-:W-:Y:S02]  /*7740*/  SHF.R.U64 R19, R14, R26.reuse, R5.reuse ;  /* 0x0000001a0e137219 */ /* 0x180fe40000001205 */
[----:B------:R-:W-:Y:S02]  /*7750*/  SHF.R.U32.HI R7, RZ, R26, R5 ;  /* 0x0000001aff077219 */ /* 0x000fe40000011605 */
[----:B------:R-:W-:Y:S01]  /*7760*/  LOP3.LUT R25, RZ, R6, RZ, 0x33, !PT ;  /* 0x00000006ff197212 */ /* 0x000fe200078e33ff */
[----:B------:R-:W3:Y:S01]  /*7770*/  LDC R30, c[0x0][0x638] ;  /* 0x00018e00ff1e7b82 */ /* 0x000ee20000000800 */
[----:B------:R-:W-:Y:S01]  /*7780*/  SHF.L.U32 R26, R11, R26, RZ ;  /* 0x0000001a0b1a7219 */ /* 0x000fe200000006ff */
[----:B------:R-:W-:-:S06]  /*7790*/  IMAD.MOV.U32 R6, RZ, RZ, R19 ;  /* 0x000000ffff067224 */ /* 0x000fcc00078e0013 */
[----:B------:R-:W0:Y:S01]  /*77a0*/  LDC R31, c[0x0][0x610] ;  /* 0x00018400ff1f7b82 */ /* 0x000e220000000800 */
[----:B----4-:R-:W-:Y:S05]  /*77b0*/  @!P0 BRA `(.L_x_164) ;  /* 0x0000000000288947 */ /* 0x010fea0003800000 */
[----:B------:R-:W4:Y:S02]  /*77c0*/  LDC R6, c[0x0][0x64c] ;  /* 0x00019300ff067b82 */ /* 0x000f240000000800 */
[----:B----4-:R-:W-:-:S05]  /*77d0*/  IADD3 R5, P0, R19, R6, RZ ;  /* 0x0000000613057210 */ /* 0x010fca0007f1e0ff */
[----:B------:R-:W-:-:S04]  /*77e0*/  IMAD.X R15, RZ, RZ, R7, P0 ;  /* 0x000000ffff0f7224 */ /* 0x000fc800000e0607 */
[----:B------:R-:W-:-:S04]  /*77f0*/  IMAD.WIDE.U32 R6, R15, R28, RZ ;  /* 0x0000001c0f067225 */ /* 0x000fc800078e00ff */
[----:B0-----:R-:W-:-:S04]  /*7800*/  IMAD.WIDE.U32 R10, P0, R5, R29, R6 ;  /* 0x0000001d050a7225 */ /* 0x001fc80007800006 */
[----:B------:R-:W-:-:S04]  /*7810*/  IMAD.WIDE.U32 R6, R5, R28, RZ ;  /* 0x0000001c05067225 */ /* 0x000fc800078e00ff */
[----:B------:R-:W-:Y:S01]  /*7820*/  IMAD.X R13, RZ, RZ, RZ, P0 ;  /* 0x000000ffff0d7224 */ /* 0x000fe200000e06ff */
[----:B------:R-:W-:Y:S01]  /*7830*/  IADD3 RZ, P0, R7, R10, RZ ;  /* 0x0000000a07ff7210 */ /* 0x000fe20007f1e0ff */
[----:B------:R-:W-:-:S04]  /*7840*/  IMAD.MOV.U32 R12, RZ, RZ, R11 ;  /* 0x000000ffff0c7224 */ /* 0x000fc800078e000b */
[----:B------:R-:W-:-:S08]  /*7850*/  IMAD.WIDE.U32.X R6, R15, R29, R12, P0 ;  /* 0x0000001d0f067225 */ /* 0x000fd000000e040c */
.L_x_164:
[----:B--2---:R-:W-:Y:S01]  /*7860*/  SHF.R.U64 R5, R6, R27, R7 ;  /* 0x0000001b06057219 */ /* 0x004fe20000001207 */
[----:B0-----:R-:W-:Y:S01]  /*7870*/  VIADD R7, R20, 0xffffffff ;  /* 0xffffffff14077836 */ /* 0x001fe20000000000 */
[----:B------:R-:W-:Y:S01]  /*7880*/  LOP3.LUT R28, R14, R25, RZ, 0xc0, !PT ;  /* 0x000000190e1c7212 */ /* 0x000fe200078ec0ff */
[----:B------:R-:W-:Y:S02]  /*7890*/  IMAD.MOV R18, RZ, RZ, -R18 ;  /* 0x000000ffff127224 */ /* 0x000fe400078e0a12 */
[----:B------:R-:W-:Y:S01]  /*78a0*/  IMAD.MOV R6, RZ, RZ, -R5 ;  /* 0x000000ffff067224 */ /* 0x000fe200078e0a05 */
[----:B------:R-:W-:Y:S01]  /*78b0*/  LOP3.LUT R16, R16, R7, RZ, 0xc0, !PT ;  /* 0x0000000710107212 */ /* 0x000fe200078ec0ff */
[----:B------:R-:W-:Y:S02]  /*78c0*/  IMAD R28, R26, R5, R28 ;  /* 0x000000051a1c7224 */ /* 0x000fe400078e021c */
[----:B-1----:R-:W-:Y:S02]  /*78d0*/  @P2 IMAD R23, R21, R18, R22 ;  /* 0x0000001215172224 */ /* 0x002fe400078e0216 */
[----:B---3--:R-:W-:-:S02]  /*78e0*/  IMAD R5, R6, R30, R19 ;  /* 0x0000001e06057224 */ /* 0x008fc400078e0213 */
[----:B------:R-:W-:Y:S02]  /*78f0*/  IMAD R28, R28, R31, R23 ;  /* 0x0000001f1c1c7224 */ /* 0x000fe400078e0217 */
[----:B------:R-:W-:Y:S02]  /*7900*/  IMAD R5, R5, R20, R16 ;  /* 0x0000001405057224 */ /* 0x000fe400078e0210 */
[----:B------:R-:W-:-:S03]  /*7910*/  IMAD.MOV.U32 R7, RZ, RZ, 0x1 ;  /* 0x00000001ff077424 */ /* 0x000fc600078e00ff */
[----:B------:R-:W-:Y:S02]  /*7920*/  SEL R6, R5, R28, !P2 ;  /* 0x0000001c05067207 */ /* 0x000fe40005000000 */
[----:B------:R-:W-:Y:S01]  /*7930*/  SEL R28, R28, R5, !P2 ;  /* 0x000000051c1c7207 */ /* 0x000fe20005000000 */
[----:B------:R-:W-:-:S07]  /*7940*/  IMAD.MOV.U32 R5, RZ, RZ, R17 ;  /* 0x000000ffff057224 */ /* 0x000fce00078e0011 */
.L_x_162:
[----:B------:R-:W-:Y:S01]  /*7950*/  UIADD3 UR5, UR9, UR5, URZ ;  /* 0x0000000509057290 */ /* 0x000fe2000fffe03f */
[----:B------:R-:W-:Y:S01]  /*7960*/  LOP3.LUT P0, RZ, R7, 0xff, RZ, 0xc0, !PT ;  /* 0x000000ff07ff7812 */ /* 0x000fe2000780c0ff */
[----:B------:R-:W-:Y:S02]  /*7970*/  IMAD.MOV.U32 R7, RZ, RZ, R28 ;  /* 0x000000ffff077224 */ /* 0x000fe400078e001c */
[----:B------:R-:W-:Y:S02]  /*7980*/  USHF.R.U32.HI UR6, URZ, 0x1, UR5 ;  /* 0x000000013f067899 */ /* 0x000fe40008011605 */
[----:B------:R-:W-:Y:S02]  /*7990*/  UISETP.GT.U32.AND UP1, UPT, UR5, 0x1, UPT ;  /* 0x000000010500788c */ /* 0x000fe4000bf24070 */
[----:B------:R-:W-:Y:S02]  /*79a0*/  ULOP3.LUT UR6, UR6, 0x1, URZ, 0xc0, !UPT ;  /* 0x0000000106067892 */ /* 0x000fe4000f8ec03f */
[----:B------:R-:W-:-:S02]  /*79b0*/  UISETP.LT.U32.AND UP1, UPT, UR9, 0x2, UP1 ;  /* 0x000000020900788c */ /* 0x000fc40008f21070 */
[----:B------:R-:W-:Y:S02]  /*79c0*/  UISETP.NE.U32.AND UP0, UPT, UR6, 0x1, UPT ;  /* 0x000000010600788c */ /* 0x000fe4000bf05070 */
[----:B------:R-:W-:Y:S02]  /*79d0*/  USEL UR7, URZ, 0x1, !UP1 ;  /* 0x000000013f077887 */ /* 0x000fe4000c800000 */
[----:B------:R-:W-:Y:S02]  /*79e0*/  UISETP.GT.U32.AND UP0, UPT, UR9, 0x1, !UP0 ;  /* 0x000000010900788c */ /* 0x000fe4000c704070 */
[----:B------:R-:W-:Y:S02]  /*79f0*/  ULOP3.LUT UR5, UR5, 0x1, URZ, 0xc0, !UPT ;  /* 0x0000000105057892 */ /* 0x000fe4000f8ec03f */
[----:B------:R-:W-:-:S04]  /*7a00*/  USEL UR6, URZ, 0x1, !UP0 ;  /* 0x000000013f067887 */ /* 0x000fc8000c000000 */
[----:B------:R-:W-:Y:S01]  /*7a10*/  ULOP3.LUT UR4, UR6, UR4, UR7, 0x96, !UPT ;  /* 0x0000000406047292 */ /* 0x000fe2000f8e9607 */
[----:B------:R-:W-:Y:S11]  /*7a20*/  @P0 BRA `(.L_x_165) ;  /* 0xffffff94002c0947 */ /* 0x000ff6000383ffff */
[----:B------:R-:W-:Y:S05]  /*7a30*/  EXIT ;  /* 0x000000000000794d */ /* 0x000fea0003800000 */
.L_x_3:
[----:B0-----:R-:W-:Y:S01]  /*7a40*/  ULDC.64 UR4, c[0x0][0x650] ;  /* 0x0001940000047ab9 */ /* 0x001fe20000000a00 */
        /* <DEDUP_REMOVED lines=25> */
.L_x_167:
[--C-:B------:R-:W-:Y:S01]  /*7be0*/  SHF.R.U64 R16, R14, R18, R15.reuse ;  /* 0x000000120e107219 */ /* 0x100fe2000000120f */
[----:B------:R-:W0:Y:S01]  /*7bf0*/  LDC R22, c[0x0][0x618] ;  /* 0x00018600ff167b82 */ /* 0x000e220000000800 */
[----:B------:R-:W-:Y:S01]  /*7c00*/  I2FP.F32.U32 R7, R8 ;  /* 0x0000000800077245 */ /* 0x000fe20000201000 */
[----:B------:R-:W-:Y:S01]  /*7c10*/  ULDC UR4, c[0x0][0x150] ;  /* 0x0000540000047ab9 */ /* 0x000fe20000000800 */
[----:B------:R-:W-:Y:S02]  /*7c20*/  SHF.R.U32.HI R6, RZ, R18, R15 ;  /* 0x00000012ff067219 */ /* 0x000fe4000001160f */
[----:B------:R-:W-:Y:S01]  /*7c30*/  IADD3 R9, P0, RZ, -R16, RZ ;  /* 0x80000010ff097210 */ /* 0x000fe20007f1e0ff */
[----:B------:R-:W-:Y:S01]  /*7c40*/  FMUL R13, R7, UR4 ;  /* 0x00000004070d7c20 */ /* 0x000fe20008400000 */
[----:B------:R-:W-:Y:S01]  /*7c50*/  ULDC UR4, c[0x0][0x154] ;  /* 0x0000550000047ab9 */ /* 0x000fe20000000800 */
[----:B------:R-:W1:Y:S02]  /*7c60*/  LDC.64 R24, c[0x0][0x640] ;  /* 0x00019000ff187b82 */ /* 0x000e640000000a00 */
[----:B------:R-:W-:-:S02]  /*7c70*/  IMAD.X R11, RZ, RZ, ~R6, P0 ;  /* 0x000000ffff0b7224 */ /* 0x000fc400000e0e06 */
[----:B------:R-:W2:Y:S01]  /*7c80*/  F2I.U32.TRUNC.NTZ R13, R13 ;  /* 0x0000000d000d7305 */ /* 0x000ea2000020f000 */
[----:B------:R-:W-:-:S03]  /*7c90*/  IMAD.WIDE.U32 R6, R9, R20, R2 ;  /* 0x0000001409067225 */ /* 0x000fc600078e0002 */
[----:B------:R-:W3:Y:S01]  /*7ca0*/  LDC R15, c[0x0][0x144] ;  /* 0x00005100ff0f7b82 */ /* 0x000ee20000000800 */
[----:B------:R-:W-:-:S04]  /*7cb0*/  IMAD R12, R11, R20, RZ ;  /* 0x000000140b0c7224 */ /* 0x000fc800078e02ff */
[----:B------:R-:W-:Y:S02]  /*7cc0*/  IMAD R9, R9, R21, R12 ;  /* 0x0000001509097224 */ /* 0x000fe400078e020c */
[----:B------:R-:W-:Y:S01]  /*7cd0*/  IMAD.MOV.U32 R12, RZ, RZ, -0x1 ;  /* 0xffffffffff0c7424 */ /* 0x000fe200078e00ff */
[----:B------:R-:W4:Y:S01]  /*7ce0*/  LDC R18, c[0x0][0x608] ;  /* 0x00018200ff127b82 */ /* 0x000f220000000800 */
[----:B------:R-:W-:Y:S01]  /*7cf0*/  IMAD.IADD R7, R7, 0x1, R9 ;  /* 0x0000000107077824 */ /* 0x000fe200078e0209 */
[----:B------:R-:W-:-:S04]  /*7d00*/  I2FP.F32.U32 R9, R10 ;  /* 0x0000000a00097245 */ /* 0x000fc80000201000 */
[-C--:B0-----:R-:W-:Y:S01]  /*7d10*/  SHF.R.U64 R14, R6, R22.reuse, R7 ;  /* 0x00000016060e7219 */ /* 0x081fe20000001207 */
[----:B--2---:R-:W-:Y:S01]  /*7d20*/  IMAD.MOV R6, RZ, RZ, -R13 ;  /* 0x000000ffff067224 */ /* 0x004fe200078e0a0d */
[----:B------:R-:W0:Y:S01]  /*7d30*/  LDC R11, c[0x0][0x658] ;  /* 0x00019600ff0b7b82 */ /* 0x000e220000000800 */
[----:B-1----:R-:W-:Y:S01]  /*7d40*/  ISETP.NE.U32.AND P0, PT, R24, RZ, PT ;  /* 0x000000ff1800720c */ /* 0x002fe20003f05070 */
[----:B------:R-:W-:Y:S01]  /*7d50*/  FMUL R9, R9, UR4 ;  /* 0x0000000409097c20 */ /* 0x000fe20008400000 */
[----:B------:R-:W-:Y:S02]  /*7d60*/  SHF.R.U32.HI R7, RZ, R22, R7 ;  /* 0x00000016ff077219 */ /* 0x000fe40000011607 */
[----:B------:R-:W-:-:S03]  /*7d70*/  ISETP.NE.AND.EX P0, PT, R25, RZ, PT, P0 ;  /* 0x000000ff1900720c */ /* 0x000fc60003f05300 */
[----:B------:R-:W1:Y:S01]  /*7d80*/  LDC R21, c[0x0][0x148] ;  /* 0x00005200ff157b82 */ /* 0x000e620000000800 */
[----:B---3--:R-:W-:Y:S02]  /*7d90*/  IMAD R22, R15, R6, R8 ;  /* 0x000000060f167224 */ /* 0x008fe400078e0208 */
[----:B------:R-:W-:-:S05]  /*7da0*/  IMAD.MOV.U32 R8, RZ, RZ, 0x1 ;  /* 0x00000001ff087424 */ /* 0x000fca00078e00ff */
[----:B------:R-:W2:Y:S01]  /*7db0*/  LDC R20, c[0x0][0x600] ;  /* 0x00018000ff147b82 */ /* 0x000ea20000000800 */
[-CC-:B----4-:R-:W-:Y:S02]  /*7dc0*/  SHF.R.U64 R17, R14, R18.reuse, R7.reuse ;  /* 0x000000120e117219 */ /* 0x190fe40000001207 */
[----:B------:R-:W-:Y:S02]  /*7dd0*/  SHF.R.U32.HI R6, RZ, R18, R7 ;  /* 0x00000012ff067219 */ /* 0x000fe40000011607 */
[----:B------:R3:W4:Y:S03]  /*7de0*/  F2I.U32.TRUNC.NTZ R18, R9 ;  /* 0x0000000900127305 */ /* 0x000726000020f000 */
[----:B------:R-:W1:Y:S01]  /*7df0*/  LDC R23, c[0x0][0x648] ;  /* 0x00019200ff177b82 */ /* 0x000e620000000800 */
[-C--:B0-----:R-:W-:Y:S02]  /*7e00*/  SHF.R.U64 R19, R17, R11.reuse, R6 ;  /* 0x0000000b11137219 */ /* 0x081fe40000001206 */
[----:B------:R-:W-:-:S02]  /*7e10*/  SHF.L.U32 R12, R12, R11, RZ ;  /* 0x0000000b0c0c7219 */ /* 0x000fc400000006ff */
[-C--:B------:R-:W-:Y:S01]  /*7e20*/  SHF.R.U32.HI R7, RZ, R11.reuse, R6 ;  /* 0x0000000bff077219 */ /* 0x080fe20000011606 */
[----:B------:R-:W-:Y:S01]  /*7e30*/  IMAD.MOV.U32 R6, RZ, RZ, R19 ;  /* 0x000000ffff067224 */ /* 0x000fe200078e0013 */
[----:B------:R-:W-:Y:S01]  /*7e40*/  SHF.L.U32 R27, R8, R11, RZ ;  /* 0x0000000b081b7219 */ /* 0x000fe200000006ff */
[----:B------:R-:W0:Y:S01]  /*7e50*/  LDC R26, c[0x0][0x638] ;  /* 0x00018e00ff1a7b82 */ /* 0x000e220000000800 */
[----:B------:R-:W-:-:S07]  /*7e60*/  LOP3.LUT R28, RZ, R12, RZ, 0x33, !PT ;  /* 0x0000000cff1c7212 */ /* 0x000fce00078e33ff */
[----:B------:R-:W0:Y:S01]  /*7e70*/  LDC R29, c[0x0][0x610] ;  /* 0x00018400ff1d7b82 */ /* 0x000e220000000800 */
[----:B---34-:R-:W-:Y:S05]  /*7e80*/  @!P0 BRA `(.L_x_168) ;  /* 0x0000000000288947 */ /* 0x018fea0003800000 */
        /* <DEDUP_REMOVED lines=10> */
.L_x_168:
[----:B-1----:R-:W-:Y:S01]  /*7f30*/  SHF.R.U64 R7, R6, R23, R7 ;  /* 0x0000001706077219 */ /* 0x002fe20000001207 */
[----:B--2---:R-:W-:Y:S01]  /*7f40*/  VIADD R9, R20, 0xffffffff ;  /* 0xffffffff14097836 */ /* 0x004fe20000000000 */
[----:B------:R-:W-:Y:S01]  /*7f50*/  LOP3.LUT R6, R17, R28, RZ, 0xc0, !PT ;  /* 0x0000001c11067212 */ /* 0x000fe200078ec0ff */
[----:B------:R-:W-:Y:S02]  /*7f60*/  IMAD.MOV R18, RZ, RZ, -R18 ;  /* 0x000000ffff127224 */ /* 0x000fe400078e0a12 */
[----:B------:R-:W-:Y:S02]  /*7f70*/  IMAD.MOV R8, RZ, RZ, -R7 ;  /* 0x000000ffff087224 */ /* 0x000fe400078e0a07 */
[----:B------:R-:W-:Y:S01]  /*7f80*/  IMAD R11, R27, R7, R6 ;  /* 0x000000071b0b7224 */ /* 0x000fe200078e0206 */
[----:B------:R-:W-:Y:S01]  /*7f90*/  LOP3.LUT R7, R14, R9, RZ, 0xc0, !PT ;  /* 0x000000090e077212 */ /* 0x000fe200078ec0ff */
[----:B------:R-:W-:Y:S02]  /*7fa0*/  @P2 IMAD R22, R21, R18, R10 ;  /* 0x0000001215162224 */ /* 0x000fe400078e020a */
[----:B0-----:R-:W-:-:S02]  /*7fb0*/  IMAD R6, R8, R26, R19 ;  /* 0x0000001a08067224 */ /* 0x001fc400078e0213 */
[----:B------:R-:W-:Y:S02]  /*7fc0*/  IMAD R11, R11, R29, R22 ;  /* 0x0000001d0b0b7224 */ /* 0x000fe400078e0216 */
[----:B------:R-:W-:Y:S02]  /*7fd0*/  IMAD R6, R6, R20, R7 ;  /* 0x0000001406067224 */ /* 0x000fe400078e0207 */
[----:B------:R-:W-:-:S03]  /*7fe0*/  IMAD.MOV.U32 R8, RZ, RZ, 0x1 ;  /* 0x00000001ff087424 */ /* 0x000fc600078e00ff */
[----:B------:R-:W-:Y:S02]  /*7ff0*/  SEL R15, R6, R11, !P2 ;  /* 0x0000000b060f7207 */ /* 0x000fe40005000000 */
[----:B------:R-:W-:Y:S01]  /*8000*/  SEL R11, R11, R6, !P2 ;  /* 0x000000060b0b7207 */ /* 0x000fe20005000000 */
[----:B------:R-:W-:Y:S01]  /*8010*/  IMAD.MOV.U32 R6, RZ, RZ, R16 ;  /* 0x000000ffff067224 */ /* 0x000fe200078e0010 */
[----:B------:R-:W-:-:S07]  /*8020*/  PRMT R7, R8, 0x7610, R7 ;  /* 0x0000761008077816 */ /* 0x000fce0000000007 */
.L_x_166:
[----:B------:R-:W-:-:S08]  /*8030*/  NOP ;  /* 0x0000000000007918 */ /* 0x000fd00000000000 */
[----:B------:R-:W0:-:S00]  /*8040*/  USETMAXREG.DEALLOC.CTAPOOL 0x28 ;  /* 0x00000028000079c8 */ /* 0x000e0000080e0500 */
[----:B0-----:R-:W-:-:S13]  /*8050*/  ISETP.NE.AND P0, PT, R5, RZ, PT ;  /* 0x000000ff0500720c */ /* 0x001fda0003f05270 */
[----:B------:R-:W-:Y:S05]  /*8060*/  @P0 EXIT ;  /* 0x000000000000094d */ /* 0x000fea0003800000 */
[----:B------:R-:W-:Y:S01]  /*8070*/  LOP3.LUT P0, RZ, R7, 0xff, RZ, 0xc0, !PT ;  /* 0x000000ff07ff7812 */ /* 0x000fe2000780c0ff */
[----:B------:R-:W-:Y:S02]  /*8080*/  IMAD.MOV.U32 R12, RZ, RZ, 0x1 ;  /* 0x00000001ff0c7424 */ /* 0x000fe400078e00ff */
[----:B------:R-:W-:-:S10]  /*8090*/  IMAD.MOV.U32 R5, RZ, RZ, RZ ;  /* 0x000000ffff057224 */ /* 0x000fd400078e00ff */
[----:B------:R-:W-:Y:S05]  /*80a0*/  @!P0 BRA `(.L_x_169) ;  /* 0x0000000c002c8947 */ /* 0x000fea0003800000 */
[----:B------:R-:W0:Y:S01]  /*80b0*/  LDC R5, c[0x0][0x28c] ;  /* 0x0000a300ff057b82 */ /* 0x000e220000000800 */
[----:B------:R-:W-:Y:S01]  /*80c0*/  ULDC UR5, c[0x0][0x600] ;  /* 0x0001800000057ab9 */ /* 0x000fe20000000800 */
[----:B------:R-:W-:Y:S01]  /*80d0*/  ULDC UR4, c[0x0][0xc] ;  /* 0x0000030000047ab9 */ /* 0x000fe20000000800 */
[----:B------:R-:W-:Y:S01]  /*80e0*/  UIADD3 UR16, UR5, -0x1, URZ ;  /* 0xffffffff05107890 */ /* 0x000fe2000fffe03f */
[C---:B------:R-:W-:Y:S01]  /*80f0*/  LOP3.LUT P4, RZ, R0.reuse, 0x7f, RZ, 0xc0, !PT ;  /* 0x0000007f00ff7812 */ /* 0x040fe2000788c0ff */
[----:B------:R-:W-:Y:S01]  /*8100*/  ULDC UR6, c[0x0][0x658] ;  /* 0x0001960000067ab9 */ /* 0x000fe20000000800 */
[----:B------:R-:W-:Y:S01]  /*8110*/  ULDC UR5, c[0x0][0x10] ;  /* 0x0000040000057ab9 */ /* 0x000fe20000000800 */
[----:B------:R-:W-:Y:S01]  /*8120*/  UMOV UR7, 0xffffffff ;  /* 0xffffffff00077882 */ /* 0x000fe20000000000 */
[----:B------:R-:W-:Y:S01]  /*8130*/  UMOV UR8, 0x1 ;  /* 0x0000000100087882 */ /* 0x000fe20000000000 */
[----:B------:R-:W-:Y:S01]  /*8140*/  UIMAD.WIDE.U32 UR4, UR4, UR5, URZ ;  /* 0x00000005040472a5 */ /* 0x000fe2000f8e003f */
[----:B------:R-:W-:Y:S01]  /*8150*/  LOP3.LUT P0, RZ, R0, 0x1f, RZ, 0xc0, !PT ;  /* 0x0000001f00ff7812 */ /* 0x000fe2000780c0ff */
[----:B------:R-:W-:Y:S01]  /*8160*/  USHF.L.U32 UR7, UR7, UR6, URZ ;  /* 0x0000000607077299 */ /* 0x000fe2000800063f */
[----:B------:R-:W-:Y:S01]  /*8170*/  BSSY B0, `(.L_x_169) ;  /* 0x00000be000007945 */ /* 0x000fe20003800000 */
[----:B------:R-:W-:Y:S01]  /*8180*/  USHF.L.U32 UR18, UR8, UR6, URZ ;  /* 0x0000000608127299 */ /* 0x000fe2000800063f */
[----:B------:R-:W-:Y:S01]  /*8190*/  IMAD.MOV.U32 R14, RZ, RZ, 0x1 ;  /* 0x00000001ff0e7424 */ /* 0x000fe200078e00ff */
[----:B------:R-:W-:Y:S01]  /*81a0*/  LOP3.LUT R17, R4, 0x2, RZ, 0xfc, !PT ;  /* 0x0000000204117812 */ /* 0x000fe200078efcff */
[----:B------:R-:W-:Y:S01]  /*81b0*/  ULDC UR6, c[0x0][0x14] ;  /* 0x0000050000067ab9 */ /* 0x000fe20000000800 */
[----:B------:R-:W-:Y:S01]  /*81c0*/  PLOP3.LUT P0, PT, P0, P4, PT, 0x8a, 0x0 ;  /* 0x000000000000781c */ /* 0x000fe20000709172 */
[----:B------:R-:W-:Y:S01]  /*81d0*/  UIMAD.WIDE.U32 UR20, UR4, UR6, URZ ;  /* 0x00000006041472a5 */ /* 0x000fe2000f8e003f */
[----:B------:R-:W-:Y:S01]  /*81e0*/  IMAD.MOV.U32 R12, RZ, RZ, 0x1 ;  /* 0x00000001ff0c7424 */ /* 0x000fe200078e00ff */
[----:B------:R-:W-:-:S02]  /*81f0*/  UIMAD UR13, UR5, UR6, URZ ;  /* 0x00000006050d72a4 */ /* 0x000fc4000f8e023f */
[----:B------:R-:W-:Y:S01]  /*8200*/  ULOP3.LUT UR17, URZ, UR7, URZ, 0x33, !UPT ;  /* 0x000000073f117292 */ /* 0x000fe2000f8e333f */
[----:B0-----:R-:W-:Y:S01]  /*8210*/  VIADD R5, R5, 0x1f ;  /* 0x0000001f05057836 */ /* 0x001fe20000000000 */
[----:B------:R-:W-:Y:S01]  /*8220*/  UIADD3 UR13, UR21, UR13, URZ ;  /* 0x0000000d150d7290 */ /* 0x000fe2000fffe03f */
[----:B------:R-:W-:-:S03]  /*8230*/  ULDC.64 UR22, c[0x0][0x198] ;  /* 0x0000660000167ab9 */ /* 0x000fc60000000a00 */
[----:B------:R-:W-:-:S04]  /*8240*/  SHF.R.S32.HI R8, RZ, 0x1f, R5 ;  /* 0x0000001fff087819 */ /* 0x000fc80000011405 */
[----:B------:R-:W-:Y:S01]  /*8250*/  LEA.HI R8, R8, R5, RZ, 0x5 ;  /* 0x0000000508087211 */ /* 0x000fe200078f28ff */
[----:B------:R-:W-:-:S03]  /*8260*/  IMAD.MOV.U32 R5, RZ, RZ, RZ ;  /* 0x000000ffff057224 */ /* 0x000fc600078e00ff */
[----:B------:R-:W-:-:S05]  /*8270*/  SHF.R.S32.HI R16, RZ, 0x5, R8 ;  /* 0x00000005ff107819 */ /* 0x000fca0000011408 */
[----:B------:R-:W-:-:S07]  /*8280*/  VIADD R13, R16, 0x1 ;  /* 0x00000001100d7836 */ /* 0x000fce0000000000 */
.L_x_181:
[----:B------:R-:W-:-:S03]  /*8290*/  UMOV UR4, 0xffffffff ;  /* 0xffffffff00047882 */ /* 0x000fc60000000000 */
[----:B------:R-:W-:Y:S05]  /*82a0*/  BRA.DIV UR4, `(.L_x_170) ;  /* 0x0000000e04547947 */ /* 0x000fea000b800000 */
[----:B------:R-:W-:-:S13]  /*82b0*/  ELECT P1, URZ, PT ;  /* 0x00000000003f782f */ /* 0x000fda0003820000 */
.L_x_190:
[----:B------:R-:W0:Y:S01]  /*82c0*/  LDC R0, c[0x0][0x28c] ;  /* 0x0000a300ff007b82 */ /* 0x000e220000000800 */
[----:B------:R-:W-:Y:S01]  /*82d0*/  BSSY B1, `(.L_x_171) ;  /* 0x0000035000017945 */ /* 0x000fe20003800000 */
[----:B0-----:R-:W-:-:S13]  /*82e0*/  ISETP.LT.OR P1, PT, R0, 0x1, !P1 ;  /* 0x000000010000780c */ /* 0x001fda0004f21670 */
[----:B------:R-:W-:Y:S05]  /*82f0*/  @P1 BRA `(.L_x_172) ;  /* 0x0000000000c81947 */ /* 0x000fea0003800000 */
[----:B------:R-:W-:Y:S02]  /*8300*/  IMAD.SHL.U32 R15, R15, 0x80, RZ ;  /* 0x000000800f0f7824 */ /* 0x000fe400078e00ff */
[----:B------:R-:W-:Y:S02]  /*8310*/  IMAD.SHL.U32 R11, R11, 0x80, RZ ;  /* 0x000000800b0b7824 */ /* 0x000fe400078e00ff */
[----:B------:R-:W-:Y:S02]  /*8320*/  IMAD.MOV.U32 R20, RZ, RZ, RZ ;  /* 0x000000ffff147224 */ /* 0x000fe400078e00ff */
[----:B------:R-:W-:Y:S02]  /*8330*/  IMAD.MOV.U32 R0, RZ, RZ, R13 ;  /* 0x000000ffff007224 */ /* 0x000fe400078e000d */
[----:B------:R-:W-:Y:S02]  /*8340*/  IMAD.MOV.U32 R7, RZ, RZ, R12 ;  /* 0x000000ffff077224 */ /* 0x000fe400078e000c */
[----:B------:R-:W-:-:S07]  /*8350*/  IMAD.MOV.U32 R8, RZ, RZ, R5 ;  /* 0x000000ffff087224 */ /* 0x000fce00078e0005 */
.L_x_176:
[----:B------:R-:W0:Y:S01]  /*8360*/  S2R R10, SR_CgaCtaId ;  /* 0x00000000000a7919 */ /* 0x000e220000008800 */
[----:B------:R-:W-:-:S04]  /*8370*/  MOV R9, 0x400 ;  /* 0x0000040000097802 */ /* 0x000fc80000000f00 */
[----:B0-----:R-:W-:Y:S02]  /*8380*/  LEA R19, R10, R9, 0x18 ;  /* 0x000000090a137211 */ /* 0x001fe400078ec0ff */
[----:B------:R-:W-:Y:S01]  /*8390*/  SHF.L.U32 R9, R7, 0x1f, RZ ;  /* 0x0000001f07097819 */ /* 0x000fe200000006ff */
[----:B------:R-:W0:Y:S02]  /*83a0*/  @!P4 LDC R10, c[0x0][0x500] ;  /* 0x00014000ff0acb82 */ /* 0x000e240000000800 */
[----:B------:R-:W-:-:S04]  /*83b0*/  IMAD R18, R8, 0x8, R19 ;  /* 0x0000000808127824 */ /* 0x000fc800078e0213 */
[----:B------:R-:W1:Y:S02]  /*83c0*/  SYNCS.PHASECHK.TRANS64.TRYWAIT P1, [R18+URZ+0x10], R9 ;  /* 0x00001009120075a7 */ /* 0x000e64000802017f */
[----:B-1----:R-:W-:Y:S05]  /*83d0*/  @!P1 BRA `(.L_x_173) ;  /* 0x0000000c00289947 */ /* 0x002fea0003800000 */
.L_x_191:
[----:B-1----:R-:W-:Y:S01]  /*83e0*/  PRMT R9, R17, 0x9910, RZ ;  /* 0x0000991011097816 */ /* 0x002fe200000000ff */
[----:B0-----:R0:W-:Y:S03]  /*83f0*/  @!P4 SYNCS.ARRIVE.TRANS64 RZ, [R18+URZ], R10 ;  /* 0x0000000a12ffc9a7 */ /* 0x0011e6000800003f */
[----:B------:R-:W-:-:S13]  /*8400*/  ISETP.NE.AND P1, PT, R9, 0x2, PT ;  /* 0x000000020900780c */ /* 0x000fda0003f25270 */
[----:B0-----:R-:W-:Y:S05]  /*8410*/  @P1 BRA `(.L_x_174) ;  /* 0x0000000000041947 */ /* 0x001fea0003800000 */
[----:B------:R-:W-:Y:S01]  /*8420*/  BPT.TRAP 0x1 ;  /* 0x000000040000795c */ /* 0x000fe20000300000 */
.L_x_174:
[----:B------:R-:W-:Y:S05]  /*8430*/  @P0 BRA `(.L_x_175) ;  /* 0x0000000000040947 */ /* 0x000fea0003800000 */
[----:B------:R-:W-:Y:S01]  /*8440*/  BPT.TRAP 0x1 ;  /* 0x000000040000795c */ /* 0x000fe20000300000 */
.L_x_175:
[----:B------:R-:W-:Y:S01]  /*8450*/  IMAD R19, R8, 0x1000, R19 ;  /* 0x0000100008137824 */ /* 0x000fe200078e0213 */
[----:B------:R-:W-:Y:S01]  /*8460*/  R2UR UR9, R18 ;  /* 0x00000000120972ca */ /* 0x000fe200000e0000 */
[----:B------:R-:W-:Y:S01]  /*8470*/  VIADD R0, R0, 0xffffffff ;  /* 0xffffffff00007836 */ /* 0x000fe20000000000 */
[----:B------:R-:W-:Y:S01]  /*8480*/  UIADD3 UR4, UP0, UR22, 0xf0, URZ ;  /* 0x000000f016047890 */ /* 0x000fe2000ff1e03f */
[----:B------:R-:W-:Y:S01]  /*8490*/  R2UR UR11, R11 ;  /* 0x000000000b0b72ca */ /* 0x000fe200000e0000 */
[----:B------:R-:W-:Y:S01]  /*84a0*/  UIADD3 UR24, UP1, UR22, 0x1f0, URZ ;  /* 0x000001f016187890 */ /* 0x000fe2000ff3e03f */
[----:B------:R-:W-:Y:S01]  /*84b0*/  R2UR UR8, R19 ;  /* 0x00000000130872ca */ /* 0x000fe200000e0000 */
[----:B------:R-:W-:Y:S01]  /*84c0*/  UIADD3.X UR5, URZ, UR23, URZ, UP0, !UPT ;  /* 0x000000173f057290 */ /* 0x000fe200087fe43f */
[----:B------:R-:W-:Y:S01]  /*84d0*/  R2UR UR10, R20 ;  /* 0x00000000140a72ca */ /* 0x000fe200000e0000 */
[----:B------:R-:W-:Y:S01]  /*84e0*/  VIADD R8, R8, 0x1 ;  /* 0x0000000108087836 */ /* 0x000fe20000000000 */
[----:B------:R-:W-:Y:S01]  /*84f0*/  R2UR UR12, R6 ;  /* 0x00000000060c72ca */ /* 0x000fe200000e0000 */
[----:B------:R-:W-:Y:S01]  /*8500*/  UIADD3.X UR25, URZ, UR23, URZ, UP1, !UPT ;  /* 0x000000173f197290 */ /* 0x000fe20008ffe43f */
[----:B------:R-:W-:Y:S01]  /*8510*/  R2UR UR19, R15 ;  /* 0x000000000f1372ca */ /* 0x000fe200000e0000 */
[----:B------:R-:W-:Y:S01]  /*8520*/  UMOV UR6, 0x0 ;  /* 0x0000000000067882 */ /* 0x000fe20000000000 */
[----:B------:R-:W-:Y:S01]  /*8530*/  ISETP.GT.AND P3, PT, R0, 0x1, PT ;  /* 0x000000010000780c */ /* 0x000fe20003f64270 */
[----:B------:R-:W-:Y:S01]  /*8540*/  UMOV UR7, 0x10000000 ;  /* 0x1000000000077882 */ /* 0x000fe20000000000 */
[----:B------:R-:W-:Y:S01]  /*8550*/  ISETP.NE.AND P1, PT, R8, 0x2, PT ;  /* 0x000000020800780c */ /* 0x000fe20003f25270 */
[----:B------:R-:W-:-:S02]  /*8560*/  VIADD R20, R20, 0x20 ;  /* 0x0000002014147836 */ /* 0x000fc40000000000 */
[----:B------:R-:W-:Y:S01]  /*8570*/  UIADD3 UR14, UR8, 0x100, URZ ;  /* 0x00000100080e7890 */ /* 0x000fe2000fffe03f */
[----:B------:R-:W-:Y:S01]  /*8580*/  SEL R10, RZ, 0x1, P1 ;  /* 0x00000001ff0a7807 */ /* 0x000fe20000800000 */
[----:B------:R-:W-:Y:S01]  /*8590*/  UIADD3 UR15, UR8, 0x2100, URZ ;  /* 0x00002100080f7890 */ /* 0x000fe2000fffe03f */
[----:B------:R-:W-:Y:S02]  /*85a0*/  SEL R8, R8, RZ, P1 ;  /* 0x000000ff08087207 */ /* 0x000fe40000800000 */
[----:B------:R-:W-:Y:S02]  /*85b0*/  LOP3.LUT R7, R7, R10, RZ, 0x3c, !PT ;  /* 0x0000000a07077212 */ /* 0x000fe400078e3cff */
[----:B------:R-:W-:Y:S02]  /*85c0*/  UMOV UR8, UR14 ;  /* 0x0000000e00087c82 */ /* 0x000fe40008000000 */
[----:B------:R0:W-:Y:S02]  /*85d0*/  UTMALDG.3D [UR8], [UR4], desc[UR6] ;  /* 0x00000608040075b4 */ /* 0x0001e40008011000 */
[----:B0-----:R-:W-:Y:S01]  /*85e0*/  UMOV UR8, UR15 ;  /* 0x0000000f00087c82 */ /* 0x001fe20008000000 */
[----:B------:R-:W-:-:S02]  /*85f0*/  UMOV UR11, UR19 ;  /* 0x00000013000b7c82 */ /* 0x000fc40008000000 */
[----:B------:R0:W-:Y:S02]  /*8600*/  UTMALDG.3D [UR8], [UR24], desc[UR6] ;  /* 0x00000608180075b4 */ /* 0x0001e40008011000 */
[----:B0-----:R-:W-:Y:S05]  /*8610*/  @P3 BRA `(.L_x_176) ;  /* 0xfffffffc00503947 */ /* 0x001fea000383ffff */
.L_x_172:
[----:B------:R-:W-:Y:S05]  /*8620*/  BSYNC B1 ;  /* 0x0000000000017941 */ /* 0x000fea0003800000 */
.L_x_171:
[----:B------:R-:W-:Y:S01]  /*8630*/  LOP3.LUT P3, RZ, R14, 0xff, RZ, 0xc0, !PT ;  /* 0x000000ff0eff7812 */ /* 0x000fe2000786c0ff */
[----:B------:R-:W-:Y:S01]  /*8640*/  IMAD.IADD R5, R16, 0x1, R5 ;  /* 0x0000000110057824 */ /* 0x000fe200078e0205 */
[----:B------:R-:W-:Y:S01]  /*8650*/  IADD3 R2, P5, R2, UR20, RZ ;  /* 0x0000001402027c10 */ /* 0x000fe2000ffbe0ff */
[----:B------:R-:W-:Y:S01]  /*8660*/  ULDC.64 UR4, c[0x0][0x650] ;  /* 0x0001940000047ab9 */ /* 0x000fe20000000a00 */
[----:B------:R-:W-:Y:S01]  /*8670*/  BSSY B1, `(.L_x_177) ;  /* 0x000006b000017945 */ /* 0x000fe20003800000 */
[----:B------:R-:W-:Y:S01]  /*8680*/  IMAD.MOV.U32 R11, RZ, RZ, -0x1 ;  /* 0xffffffffff0b7424 */ /* 0x000fe200078e00ff */
[----:B------:R-:W-:Y:S01]  /*8690*/  ISETP.GT.U32.AND P1, PT, R5, 0x1, PT ;  /* 0x000000010500780c */ /* 0x000fe20003f24070 */
[----:B------:R-:W-:Y:S01]  /*86a0*/  IMAD.MOV.U32 R15, RZ, RZ, -0x1 ;  /* 0xffffffffff0f7424 */ /* 0x000fe200078e00ff */
[----:B------:R-:W-:Y:S02]  /*86b0*/  SHF.R.U32.HI R0, RZ, 0x1, R5 ;  /* 0x00000001ff007819 */ /* 0x000fe40000011605 */
[----:B------:R-:W-:-:S02]  /*86c0*/  ISETP.LT.U32.AND P1, PT, R16, 0x2, P1 ;  /* 0x000000021000780c */ /* 0x000fc40000f21070 */
[----:B------:R-:W-:Y:S01]  /*86d0*/  IADD3.X R3, R3, UR13, RZ, P5, !PT ;  /* 0x0000000d03037c10 */ /* 0x000fe2000affe4ff */
[----:B------:R-:W0:Y:S01]  /*86e0*/  @P3 S2R R7, SR_CgaCtaId ;  /* 0x0000000000073919 */ /* 0x000e220000008800 */
[----:B------:R-:W-:Y:S02]  /*86f0*/  @P3 MOV R6, 0x400 ;  /* 0x0000040000063802 */ /* 0x000fe40000000f00 */
[----:B------:R-:W-:Y:S02]  /*8700*/  ISETP.GE.U32.AND P5, PT, R2, UR4, PT ;  /* 0x0000000402007c0c */ /* 0x000fe4000bfa6070 */
[----:B------:R-:W-:Y:S02]  /*8710*/  LOP3.LUT R0, R0, 0x1, RZ, 0xc0, !PT ;  /* 0x0000000100007812 */ /* 0x000fe400078ec0ff */
[----:B------:R-:W-:Y:S02]  /*8720*/  LOP3.LUT R5, R5, 0x1, RZ, 0xc0, !PT ;  /* 0x0000000105057812 */ /* 0x000fe400078ec0ff */
[----:B------:R-:W-:-:S02]  /*8730*/  PRMT R14, RZ, 0x7610, R14 ;  /* 0x00007610ff0e7816 */ /* 0x000fc4000000000e */
[----:B0-----:R-:W-:Y:S02]  /*8740*/  @P3 LEA R6, R7, R6, 0x18 ;  /* 0x0000000607063211 */ /* 0x001fe400078ec0ff */
[----:B------:R-:W-:Y:S02]  /*8750*/  SEL R7, RZ, 0x1, !P1 ;  /* 0x00000001ff077807 */ /* 0x000fe40004800000 */
[----:B------:R-:W-:Y:S01]  /*8760*/  ISETP.GE.U32.AND.EX P1, PT, R3, UR5, PT, P5 ;  /* 0x0000000503007c0c */ /* 0x000fe2000bf26150 */
[----:B------:R0:W-:Y:S01]  /*8770*/  @P3 SYNCS.ARRIVE.TRANS64.A1T0 RZ, [R6+URZ+0x38], RZ ;  /* 0x000038ff06ff39a7 */ /* 0x0001e2000810003f */
[----:B------:R-:W-:-:S04]  /*8780*/  ISETP.NE.U32.AND P3, PT, R0, 0x1, PT ;  /* 0x000000010000780c */ /* 0x000fc80003f65070 */
[----:B------:R-:W-:Y:S01]  /*8790*/  ISETP.GT.U32.AND P3, PT, R16, 0x1, !P3 ;  /* 0x000000011000780c */ /* 0x000fe20005f64070 */
[----:B0-----:R-:W-:-:S03]  /*87a0*/  IMAD.MOV.U32 R6, RZ, RZ, -0x1 ;  /* 0xffffffffff067424 */ /* 0x001fc600078e00ff */
[----:B------:R-:W-:-:S04]  /*87b0*/  SEL R0, RZ, 0x1, !P3 ;  /* 0x00000001ff007807 */ /* 0x000fc80005800000 */
[----:B------:R-:W-:Y:S02]  /*87c0*/  LOP3.LUT R12, R0, R12, R7, 0x96, !PT ;  /* 0x0000000c000c7212 */ /* 0x000fe400078e9607 */
[----:B------:R-:W-:Y:S01]  /*87d0*/  PRMT R0, RZ, 0x7610, R0 ;  /* 0x00007610ff007816 */ /* 0x000fe20000000000 */
[----:B------:R-:W-:Y:S06]  /*87e0*/  @P1 BRA `(.L_x_178) ;  /* 0x00000004004c1947 */ /* 0x000fec0003800000 */
[----:B------:R-:W-:Y:S01]  /*87f0*/  ULDC.64 UR4, c[0x0][0x628] ;  /* 0x00018a0000047ab9 */ /* 0x000fe20000000a00 */
[----:B------:R-:W0:Y:S01]  /*8800*/  S2R R15, SR_CTAID.X ;  /* 0x00000000000f7919 */ /* 0x000e220000002500 */
[----:B------:R-:W-:Y:S01]  /*8810*/  ISETP.NE.U32.AND P1, PT, RZ, UR4, PT ;  /* 0x00000004ff007c0c */ /* 0x000fe2000bf25070 */
[----:B------:R-:W-:Y:S01]  /*8820*/  ULDC UR7, c[0x0][0x630] ;  /* 0x00018c0000077ab9 */ /* 0x000fe20000000800 */
[----:B------:R-:W-:Y:S01]  /*8830*/  IMAD.MOV.U32 R6, RZ, RZ, R2 ;  /* 0x000000ffff067224 */ /* 0x000fe200078e0002 */
[----:B------:R-:W1:Y:S01]  /*8840*/  S2R R0, SR_CTAID.Y ;  /* 0x0000000000007919 */ /* 0x000e620000002600 */
[----:B------:R-:W-:Y:S01]  /*8850*/  ISETP.NE.AND.EX P1, PT, RZ, UR5, PT, P1 ;  /* 0x00000005ff007c0c */ /* 0x000fe2000bf25310 */
[----:B------:R-:W-:-:S12]  /*8860*/  IMAD.MOV.U32 R7, RZ, RZ, R3 ;  /* 0x000000ffff077224 */ /* 0x000fd800078e0003 */
[----:B------:R-:W-:Y:S05]  /*8870*/  @!P1 BRA `(.L_x_179) ;  /* 0x0000000000289947 */ /* 0x000fea0003800000 */
[----:B------:R-:W-:Y:S02]  /*8880*/  ULDC UR6, c[0x0][0x634] ;  /* 0x00018d0000067ab9 */ /* 0x000fe40000000800 */
[----:B------:R-:W-:-:S05]  /*8890*/  IADD3 R11, P1, R2, UR6, RZ ;  /* 0x00000006020b7c10 */ /* 0x000fca000ff3e0ff */
[----:B------:R-:W-:-:S04]  /*88a0*/  IMAD.X R19, RZ, RZ, R3, P1 ;  /* 0x000000ffff137224 */ /* 0x000fc800008e0603 */
[----:B------:R-:W-:-:S04]  /*88b0*/  IMAD.WIDE.U32 R8, R19, UR4, RZ ;  /* 0x0000000413087c25 */ /* 0x000fc8000f8e00ff */
[----:B------:R-:W-:-:S04]  /*88c0*/  IMAD.WIDE.U32 R8, P1, R11, UR5, R8 ;  /* 0x000000050b087c25 */ /* 0x000fc8000f820008 */
[----:B------:R-:W-:-:S04]  /*88d0*/  IMAD.WIDE.U32 R10, R11, UR4, RZ ;  /* 0x000000040b0a7c25 */ /* 0x000fc8000f8e00ff */
[----:B------:R-:W-:Y:S01]  /*88e0*/  IMAD.X R7, RZ, RZ, RZ, P1 ;  /* 0x000000ffff077224 */ /* 0x000fe200008e06ff */
[----:B------:R-:W-:Y:S01]  /*88f0*/  IADD3 RZ, P1, R11, R8, RZ ;  /* 0x000000080bff7210 */ /* 0x000fe20007f3e0ff */
[----:B------:R-:W-:-:S04]  /*8900*/  IMAD.MOV.U32 R6, RZ, RZ, R9 ;  /* 0x000000ffff067224 */ /* 0x000fc800078e0009 */
[----:B------:R-:W-:-:S08]  /*8910*/  IMAD.WIDE.U32.X R6, R19, UR5, R6, P1 ;  /* 0x0000000513067c25 */ /* 0x000fd000088e0406 */
.L_x_179:
[--C-:B------:R-:W-:Y:S01]  /*8920*/  SHF.R.U64 R10, R6, UR7, R7.reuse ;  /* 0x00000007060a7c19 */ /* 0x100fe20008001207 */
[----:B------:R-:W-:Y:S01]  /*8930*/  ULDC.64 UR4, c[0x0][0x620] ;  /* 0x0001880000047ab9 */ /* 0x000fe20000000a00 */
[----:B------:R-:W-:Y:S01]  /*8940*/  SHF.R.U32.HI R6, RZ, UR7, R7 ;  /* 0x00000007ff067c19 */ /* 0x000fe20008011607 */
[----:B------:R-:W2:Y:S01]  /*8950*/  LDC R22, c[0x0][0x144] ;  /* 0x00005100ff167b82 */ /* 0x000ea20000000800 */
[----:B------:R-:W-:Y:S01]  /*8960*/  IADD3 R9, P1, RZ, -R10, RZ ;  /* 0x8000000aff097210 */ /* 0x000fe20007f3e0ff */
[----:B------:R-:W-:Y:S01]  /*8970*/  ULDC.64 UR8, c[0x0][0x640] ;  /* 0x0001900000087ab9 */ /* 0x000fe20000000a00 */
[----:B0-----:R-:W-:Y:S01]  /*8980*/  I2FP.F32.U32 R11, R15 ;  /* 0x0000000f000b7245 */ /* 0x001fe20000201000 */
[----:B------:R-:W-:Y:S02]  /*8990*/  ULDC UR6, c[0x0][0x608] ;  /* 0x0001820000067ab9 */ /* 0x000fe40000000800 */
[----:B------:R-:W-:Y:S01]  /*89a0*/  IMAD.X R6, RZ, RZ, ~R6, P1 ;  /* 0x000000ffff067224 */ /* 0x000fe200008e0e06 */
[----:B------:R-:W-:Y:S01]  /*89b0*/  ISETP.NE.U32.AND P1, PT, RZ, UR8, PT ;  /* 0x00000008ff007c0c */ /* 0x000fe2000bf25070 */
[----:B------:R-:W0:Y:S02]  /*89c0*/  LDC R19, c[0x0][0x148] ;  /* 0x00005200ff137b82 */ /* 0x000e240000000800 */
[----:B------:R-:W-:Y:S01]  /*89d0*/  IMAD R8, R6, UR4, RZ ;  /* 0x0000000406087c24 */ /* 0x000fe2000f8e02ff */
[----:B------:R-:W-:Y:S01]  /*89e0*/  ISETP.NE.AND.EX P1, PT, RZ, UR9, PT, P1 ;  /* 0x00000009ff007c0c */ /* 0x000fe2000bf25310 */
[----:B------:R-:W-:Y:S01]  /*89f0*/  IMAD.WIDE.U32 R6, R9, UR4, R2 ;  /* 0x0000000409067c25 */ /* 0x000fe2000f8e0002 */
[----:B------:R-:W-:-:S03]  /*8a00*/  ULDC UR4, c[0x0][0x150] ;  /* 0x0000540000047ab9 */ /* 0x000fc60000000800 */
[----:B------:R-:W-:Y:S02]  /*8a10*/  IMAD R9, R9, UR5, R8 ;  /* 0x0000000509097c24 */ /* 0x000fe4000f8e0208 */
[----:B------:R-:W-:Y:S01]  /*8a20*/  FMUL R8, R11, UR4 ;  /* 0x000000040b087c20 */ /* 0x000fe20008400000 */
[----:B------:R-:W-:Y:S01]  /*8a30*/  ULDC UR4, c[0x0][0x618] ;  /* 0x0001860000047ab9 */ /* 0x000fe20000000800 */
[----:B------:R-:W-:Y:S01]  /*8a40*/  ULDC UR5, c[0x0][0x154] ;  /* 0x0000550000057ab9 */ /* 0x000fe20000000800 */
[----:B------:R-:W-:-:S03]  /*8a50*/  IMAD.IADD R7, R7, 0x1, R9 ;  /* 0x0000000107077824 */ /* 0x000fc600078e0209 */
[----:B------:R-:W3:Y:S02]  /*8a60*/  F2I.U32.TRUNC.NTZ R8, R8 ;  /* 0x0000000800087305 */ /* 0x000ee4000020f000 */
[----:B------:R-:W-:Y:S02]  /*8a70*/  SHF.R.U64 R11, R6, UR4, R7 ;  /* 0x00000004060b7c19 */ /* 0x000fe40008001207 */
[----:B-1----:R-:W-:-:S05]  /*8a80*/  I2FP.F32.U32 R6, R0 ;  /* 0x0000000000067245 */ /* 0x002fca0000201000 */
[----:B------:R-:W-:Y:S01]  /*8a90*/  FMUL R21, R6, UR5 ;  /* 0x0000000506157c20 */ /* 0x000fe20008400000 */
[----:B------:R-:W-:Y:S01]  /*8aa0*/  SHF.R.U32.HI R6, RZ, UR4, R7 ;  /* 0x00000004ff067c19 */ /* 0x000fe20008011607 */
[----:B------:R-:W-:-:S03]  /*8ab0*/  ULDC UR4, c[0x0][0x658] ;  /* 0x0001960000047ab9 */ /* 0x000fc60000000800 */
[--C-:B------:R-:W-:Y:S01]  /*8ac0*/  SHF.R.U64 R20, R11, UR6, R6.reuse ;  /* 0x000000060b147c19 */ /* 0x100fe20008001206 */
[----:B------:R-:W1:Y:S01]  /*8ad0*/  F2I.U32.TRUNC.NTZ R21, R21 ;  /* 0x0000001500157305 */ /* 0x000e62000020f000 */
[----:B------:R-:W-:Y:S01]  /*8ae0*/  SHF.R.U32.HI R7, RZ, UR6, R6 ;  /* 0x00000006ff077c19 */ /* 0x000fe20008011606 */
[----:B---3--:R-:W-:-:S03]  /*8af0*/  IMAD.MOV R8, RZ, RZ, -R8 ;  /* 0x000000ffff087224 */ /* 0x008fc600078e0a08 */
[----:B------:R-:W-:Y:S01]  /*8b00*/  SHF.R.U64 R18, R20, UR4, R7 ;  /* 0x0000000414127c19 */ /* 0x000fe20008001207 */
[----:B--2---:R-:W-:Y:S01]  /*8b10*/  IMAD R15, R22, R8, R15 ;  /* 0x00000008160f7224 */ /* 0x004fe200078e020f */
[----:B------:R-:W-:-:S03]  /*8b20*/  SHF.R.U32.HI R23, RZ, UR4, R7 ;  /* 0x00000004ff177c19 */ /* 0x000fc60008011607 */
[----:B------:R-:W-:Y:S02]  /*8b30*/  IMAD.MOV.U32 R6, RZ, RZ, R18 ;  /* 0x000000ffff067224 */ /* 0x000fe400078e0012 */
[----:B------:R-:W-:Y:S01]  /*8b40*/  IMAD.MOV.U32 R7, RZ, RZ, R23 ;  /* 0x000000ffff077224 */ /* 0x000fe200078e0017 */
[----:B-1----:R-:W-:Y:S06]  /*8b50*/  @!P1 BRA `(.L_x_180) ;  /* 0x0000000000289947 */ /* 0x002fec0003800000 */
[----:B------:R-:W-:Y:S02]  /*8b60*/  ULDC UR4, c[0x0][0x64c] ;  /* 0x0001930000047ab9 */ /* 0x000fe40000000800 */
[----:B------:R-:W-:-:S05]  /*8b70*/  IADD3 R7, P1, R18, UR4, RZ ;  /* 0x0000000412077c10 */ /* 0x000fca000ff3e0ff */
[----:B------:R-:W-:-:S04]  /*8b80*/  IMAD.X R23, RZ, RZ, R23, P1 ;  /* 0x000000ffff177224 */ /* 0x000fc800008e0617 */
[----:B------:R-:W-:-:S04]  /*8b90*/  IMAD.WIDE.U32 R8, R23, UR8, RZ ;  /* 0x0000000817087c25 */ /* 0x000fc8000f8e00ff */
[----:B------:R-:W-:-:S04]  /*8ba0*/  IMAD.WIDE.U32 R8, P1, R7, UR9, R8 ;  /* 0x0000000907087c25 */ /* 0x000fc8000f820008 */
[----:B------:R-:W-:-:S04]  /*8bb0*/  IMAD.WIDE.U32 R6, R7, UR8, RZ ;  /* 0x0000000807067c25 */ /* 0x000fc8000f8e00ff */
[----:B------:R-:W-:Y:S01]  /*8bc0*/  IMAD.MOV.U32 R6, RZ, RZ, R9 ;  /* 0x000000ffff067224 */ /* 0x000fe200078e0009 */
[----:B------:R-:W-:Y:S01]  /*8bd0*/  IADD3 RZ, P3, R7, R8, RZ ;  /* 0x0000000807ff7210 */ /* 0x000fe20007f7e0ff */
[----:B------:R-:W-:-:S04]  /*8be0*/  IMAD.X R7, RZ, RZ, RZ, P1 ;  /* 0x000000ffff077224 */ /* 0x000fc800008e06ff */
[----:B------:R-:W-:-:S08]  /*8bf0*/  IMAD.WIDE.U32.X R6, R23, UR9, R6, P3 ;  /* 0x0000000917067c25 */ /* 0x000fd000098e0406 */
.L_x_180:
[----:B------:R-:W-:Y:S01]  /*8c00*/  ULDC UR4, c[0x0][0x648] ;  /* 0x0001920000047ab9 */ /* 0x000fe20000000800 */
[----:B------:R-:W-:Y:S01]  /*8c10*/  LOP3.LUT R20, R20, UR17, RZ, 0xc0, !PT ;  /* 0x0000001114147c12 */ /* 0x000fe2000f8ec0ff */
[----:B------:R-:W-:Y:S01]  /*8c20*/  IMAD.MOV R21, RZ, RZ, -R21 ;  /* 0x000000ffff157224 */ /* 0x000fe200078e0a15 */
[----:B------:R-:W-:Y:S01]  /*8c30*/  SHF.R.U64 R7, R6, UR4, R7 ;  /* 0x0000000406077c19 */ /* 0x000fe20008001207 */
[----:B------:R-:W-:Y:S01]  /*8c40*/  ULDC UR4, c[0x0][0x638] ;  /* 0x00018e0000047ab9 */ /* 0x000fe20000000800 */
[----:B------:R-:W-:Y:S01]  /*8c50*/  ULDC UR5, c[0x0][0x610] ;  /* 0x0001840000057ab9 */ /* 0x000fe20000000800 */
[----:B0-----:R-:W-:Y:S02]  /*8c60*/  @P2 IMAD R15, R19, R21, R0 ;  /* 0x00000015130f2224 */ /* 0x001fe400078e0200 */
[----:B------:R-:W-:Y:S02]  /*8c70*/  IMAD.MOV R9, RZ, RZ, -R7 ;  /* 0x000000ffff097224 */ /* 0x000fe400078e0a07 */
[----:B------:R-:W-:Y:S01]  /*8c80*/  IMAD R20, R7, UR18, R20 ;  /* 0x0000001207147c24 */ /* 0x000fe2000f8e0214 */
[----:B------:R-:W-:Y:S01]  /*8c90*/  LOP3.LUT R7, R11, UR16, RZ, 0xc0, !PT ;  /* 0x000000100b077c12 */ /* 0x000fe2000f8ec0ff */
[----:B------:R-:W-:Y:S01]  /*8ca0*/  IMAD R18, R9, UR4, R18 ;  /* 0x0000000409127c24 */ /* 0x000fe2000f8e0212 */
[----:B------:R-:W-:Y:S01]  /*8cb0*/  ULDC UR4, c[0x0][0x600] ;  /* 0x0001800000047ab9 */ /* 0x000fe20000000800 */
[----:B------:R-:W-:-:S02]  /*8cc0*/  IMAD R11, R20, UR5, R15 ;  /* 0x00000005140b7c24 */ /* 0x000fc4000f8e020f */
[----:B------:R-:W-:Y:S02]  /*8cd0*/  IMAD R18, R18, UR4, R7 ;  /* 0x0000000412127c24 */ /* 0x000fe4000f8e0207 */
[----:B------:R-:W-:Y:S02]  /*8ce0*/  IMAD.MOV.U32 R0, RZ, RZ, 0x1 ;  /* 0x00000001ff007424 */ /* 0x000fe400078e00ff */
[----:B------:R-:W-:Y:S01]  /*8cf0*/  IMAD.MOV.U32 R6, RZ, RZ, R10 ;  /* 0x000000ffff067224 */ /* 0x000fe200078e000a */
[----:B------:R-:W-:Y:S02]  /*8d00*/  SEL R15, R18, R11, !P2 ;  /* 0x0000000b120f7207 */ /* 0x000fe40005000000 */
[----:B------:R-:W-:-:S07]  /*8d10*/  SEL R11, R11, R18, !P2 ;  /* 0x000000120b0b7207 */ /* 0x000fce0005000000 */
.L_x_178:
[----:B------:R-:W-:Y:S05]  /*8d20*/  BSYNC B1 ;  /* 0x0000000000017941 */ /* 0x000fea0003800000 */
.L_x_177:
[----:B------:R-:W-:-:S13]  /*8d30*/  LOP3.LUT P1, RZ, R0, 0xff, RZ, 0xc0, !PT ;  /* 0x000000ff00ff7812 */ /* 0x000fda000782c0ff */
[----:B------:R-:W-:Y:S05]  /*8d40*/  @P1 BRA `(.L_x_181) ;  /* 0xfffffff400501947 */ /* 0x000fea000383ffff */
[----:B------:R-:W-:Y:S05]  /*8d50*/  BSYNC B0 ;  /* 0x0000000000007941 */ /* 0x000fea0003800000 */
.L_x_169:
[----:B------:R-:W-:-:S03]  /*8d60*/  UMOV UR4, 0xffffffff ;  /* 0xffffffff00047882 */ /* 0x000fc60000000000 */
[----:B------:R-:W-:Y:S05]  /*8d70*/  BRA.DIV UR4, `(.L_x_182) ;  /* 0x0000000204d47947 */ /* 0x000fea000b800000 */
[----:B------:R-:W-:-:S13]  /*8d80*/  ELECT P0, URZ, PT ;  /* 0x00000000003f782f */ /* 0x000fda0003800000 */
.L_x_194:
[----:B------:R-:W-:Y:S04]  /*8d90*/  BSSY B0, `(.L_x_183) ;  /* 0x0000019000007945 */ /* 0x000fe80003800000 */
[----:B------:R-:W-:Y:S05]  /*8da0*/  @!P0 BRA `(.L_x_184) ;  /* 0x00000000005c8947 */ /* 0x000fea0003800000 */
[----:B------:R-:W-:-:S04]  /*8db0*/  LOP3.LUT R4, R4, 0x2, RZ, 0xfc, !PT ;  /* 0x0000000204047812 */ /* 0x000fc800078efcff */
[----:B------:R-:W-:-:S13]  /*8dc0*/  ISETP.NE.AND P0, PT, R4, 0x3, PT ;  /* 0x000000030400780c */ /* 0x000fda0003f05270 */
[----:B------:R-:W-:Y:S05]  /*8dd0*/  @!P0 BRA `(.L_x_185) ;  /* 0x0000000000048947 */ /* 0x000fea0003800000 */
[----:B------:R-:W-:Y:S01]  /*8de0*/  BPT.TRAP 0x1 ;  /* 0x000000040000795c */ /* 0x000fe20000300000 */
.L_x_185:
[----:B------:R-:W0:Y:S01]  /*8df0*/  S2R R3, SR_CgaCtaId ;  /* 0x0000000000037919 */ /* 0x000e220000008800 */
[----:B------:R-:W-:Y:S02]  /*8e00*/  MOV R0, 0x400 ;  /* 0x0000040000007802 */ /* 0x000fe40000000f00 */
[----:B------:R-:W-:Y:S02]  /*8e10*/  SHF.L.U32 R2, R12, 0x1f, RZ ;  /* 0x0000001f0c027819 */ /* 0x000fe400000006ff */
[----:B0-----:R-:W-:-:S05]  /*8e20*/  LEA R0, R3, R0, 0x18 ;  /* 0x0000000003007211 */ /* 0x001fca00078ec0ff */
[----:B------:R-:W-:-:S04]  /*8e30*/  VIADD R0, R0, 0x10 ;  /* 0x0000001000007836 */ /* 0x000fc80000000000 */
[C---:B------:R-:W-:Y:S02]  /*8e40*/  IMAD R7, R5.reuse, 0x8, R0 ;  /* 0x0000000805077824 */ /* 0x040fe400078e0200 */
[----:B------:R-:W-:Y:S02]  /*8e50*/  VIADD R5, R5, 0x1 ;  /* 0x0000000105057836 */ /* 0x000fe40000000000 */
[----:B------:R-:W0:Y:S03]  /*8e60*/  SYNCS.PHASECHK.TRANS64.TRYWAIT P0, [R7+URZ], R2 ;  /* 0x00000002070075a7 */ /* 0x000e26000800017f */
[----:B------:R-:W-:-:S04]  /*8e70*/  ISETP.NE.AND P1, PT, R5, 0x2, PT ;  /* 0x000000020500780c */ /* 0x000fc80003f25270 */
[----:B------:R-:W-:Y:S02]  /*8e80*/  SEL R3, RZ, 0x1, P1 ;  /* 0x00000001ff037807 */ /* 0x000fe40000800000 */
[----:B------:R-:W-:Y:S02]  /*8e90*/  SEL R5, R5, RZ, P1 ;  /* 0x000000ff05057207 */ /* 0x000fe40000800000 */
[----:B------:R-:W-:Y:S01]  /*8ea0*/  LOP3.LUT R3, R12, R3, RZ, 0x3c, !PT ;  /* 0x000000030c037212 */ /* 0x000fe200078e3cff */
[----:B0-----:R-:W-:Y:S06]  /*8eb0*/  @!P0 BRA `(.L_x_186) ;  /* 0x0000000000a88947 */ /* 0x001fec0003800000 */
.L_x_195:
[----:B------:R-:W-:Y:S01]  /*8ec0*/  IMAD R5, R5, 0x8, R0 ;  /* 0x0000000805057824 */ /* 0x000fe200078e0200 */
[----:B------:R-:W-:-:S07]  /*8ed0*/  SHF.L.U32 R0, R3, 0x1f, RZ ;  /* 0x0000001f03007819 */ /* 0x000fce00000006ff */
.L_x_187:
[----:B-1----:R1:W2:Y:S02]  /*8ee0*/  SYNCS.PHASECHK.TRANS64.TRYWAIT P0, [R5+URZ], R0 ;  /* 0x00000000050075a7 */ /* 0x0022a4000800017f */
[----:B--2---:R-:W-:Y:S05]  /*8ef0*/  @!P0 NANOSLEEP.SYNCS 0x989680 ;  /* 0x009896800000895d */ /* 0x004fea0003900000 */
[----:B------:R-:W2:Y:S02]  /*8f00*/  @!P0 SYNCS.PHASECHK.TRANS64 P0, [R5+URZ], R0 ;  /* 0x00000000050085a7 */ /* 0x000ea4000800007f */
[----:B--2---:R-:W-:Y:S05]  /*8f10*/  @!P0 BRA `(.L_x_187) ;  /* 0xfffffffc00f08947 */ /* 0x004fea000383ffff */
.L_x_184:
[----:B------:R-:W-:Y:S05]  /*8f20*/  BSYNC B0 ;  /* 0x0000000000007941 */ /* 0x000fea0003800000 */
.L_x_183:
[----:B------:R-:W-:Y:S05]  /*8f30*/  EXIT ;  /* 0x000000000000794d */ /* 0x000fea0003800000 */
.L_x_17:
[----:B-1----:R-:W-:-:S04]  /*8f40*/  IMAD.U32 R11, RZ, RZ, UR6 ;  /* 0x00000006ff0b7e24 */ /* 0x002fc8000f8e00ff */
[----:B------:R1:W4:Y:S03]  /*8f50*/  SYNCS.PHASECHK.TRANS64.TRYWAIT P0, [R11+URZ], R10 ;  /* 0x0000000a0b0075a7 */ /* 0x000326000800017f */
[----:B----4-:R-:W-:Y:S05]  /*8f60*/  @!P0 NANOSLEEP.SYNCS 0x989680 ;  /* 0x009896800000895d */ /* 0x010fea0003900000 */
[----:B------:R-:W4:Y:S02]  /*8f70*/  @!P0 SYNCS.PHASECHK.TRANS64 P0, [R11+URZ], R10 ;  /* 0x0000000a0b0085a7 */ /* 0x000f24000800007f */
[----:B----4-:R-:W-:Y:S05]  /*8f80*/  @!P0 BRA `(.L_x_17) ;  /* 0xfffffffc00ec8947 */ /* 0x010fea000383ffff */
[----:B------:R-:W-:Y:S05]  /*8f90*/  BRA `(.L_x_16) ;  /* 0xffffff84005c7947 */ /* 0x000fea000383ffff */
.L_x_23:
[----:B-1----:R-:W-:-:S04]  /*8fa0*/  IMAD.U32 R140, RZ, RZ, UR12 ;  /* 0x0000000cff8c7e24 */ /* 0x002fc8000f8e00ff */
[----:B------:R1:W4:Y:S03]  /*8fb0*/  SYNCS.PHASECHK.TRANS64.TRYWAIT P0, [R140+URZ], R11 ;  /* 0x0000000b8c0075a7 */ /* 0x000326000800017f */
[----:B----4-:R-:W-:Y:S05]  /*8fc0*/  @!P0 NANOSLEEP.SYNCS 0x989680 ;  /* 0x009896800000895d */ /* 0x010fea0003900000 */
[----:B------:R-:W4:Y:S02]  /*8fd0*/  @!P0 SYNCS.PHASECHK.TRANS64 P0, [R140+URZ], R11 ;  /* 0x0000000b8c0085a7 */ /* 0x000f24000800007f */
[----:B----4-:R-:W-:Y:S05]  /*8fe0*/  @!P0 BRA `(.L_x_23) ;  /* 0xfffffffc00ec8947 */ /* 0x010fea000383ffff */
[----:B------:R-:W-:Y:S05]  /*8ff0*/  BRA `(.L_x_22) ;  /* 0xffffff8c008c7947 */ /* 0x000fea000383ffff */
.L_x_170:
[----:B------:R-:W-:Y:S01]  /*9000*/  BSSY B1, `(.L_x_188) ;  /* 0x0000006000017945 */ /* 0x000fe20003800000 */
[----:B------:R-:W-:-:S07]  /*9010*/  IMAD.MOV.U32 R0, RZ, RZ, -0x1 ;  /* 0xffffffffff007424 */ /* 0x000fce00078e00ff */
[----:B------:R-:W-:Y:S05]  /*9020*/  WARPSYNC.COLLECTIVE R0, `(.L_x_189) ;  /* 0x00000000000c7348 */ /* 0x000fea0003c00000 */
[----:B------:R-:W-:Y:S02]  /*9030*/  ELECT P1, UR62, PT ;  /* 0x00000000003e782f */ /* 0x000fe40003820000 */
[----:B------:R-:W-:Y:S01]  /*9040*/  MOV R0, UR62 ;  /* 0x0000003e00007c02 */ /* 0x000fe20008000f00 */
[----:B------:R-:W-:Y:S10]  /*9050*/  ENDCOLLECTIVE ;  /* 0x000000000000791b */ /* 0x000ff40003800000 */
.L_x_189:
[----:B------:R-:W-:Y:S05]  /*9060*/  BSYNC B1 ;  /* 0x0000000000017941 */ /* 0x000fea0003800000 */
.L_x_188:
[----:B------:R-:W-:Y:S05]  /*9070*/  BRA `(.L_x_190) ;  /* 0xfffffff000907947 */ /* 0x000fea000383ffff */
.L_x_173:
[----:B-1----:R1:W2:Y:S02]  /*9080*/  SYNCS.PHASECHK.TRANS64.TRYWAIT P1, [R18+URZ+0x10], R9 ;  /* 0x00001009120075a7 */ /* 0x0022a4000802017f */
[----:B--2---:R-:W-:Y:S05]  /*9090*/  @!P1 NANOSLEEP.SYNCS 0x989680 ;  /* 0x009896800000995d */ /* 0x004fea0003900000 */
[----:B------:R-:W2:Y:S02]  /*90a0*/  @!P1 SYNCS.PHASECHK.TRANS64 P1, [R18+URZ+0x10], R9 ;  /* 0x00001009120095a7 */ /* 0x000ea4000802007f */
[----:B--2---:R-:W-:Y:S05]  /*90b0*/  @!P1 BRA `(.L_x_173) ;  /* 0xfffffffc00f09947 */ /* 0x004fea000383ffff */
[----:B------:R-:W-:Y:S05]  /*90c0*/  BRA `(.L_x_191) ;  /* 0xfffffff000c47947 */ /* 0x000fea000383ffff */
.L_x_182:
[----:B------:R-:W-:Y:S01]  /*90d0*/  BSSY B0, `(.L_x_192) ;  /* 0x0000006000007945 */ /* 0x000fe20003800000 */
[----:B------:R-:W-:-:S07]  /*90e0*/  IMAD.MOV.U32 R0, RZ, RZ, -0x1 ;  /* 0xffffffffff007424 */ /* 0x000fce00078e00ff */
[----:B------:R-:W-:Y:S05]  /*90f0*/  WARPSYNC.COLLECTIVE R0, `(.L_x_193) ;  /* 0x00000000000c7348 */ /* 0x000fea0003c00000 */
[----:B------:R-:W-:Y:S02]  /*9100*/  ELECT P1, UR62, PT ;  /* 0x00000000003e782f */ /* 0x000fe40003820000 */
[----:B------:R-:W-:Y:S01]  /*9110*/  MOV R0, UR62 ;  /* 0x0000003e00007c02 */ /* 0x000fe20008000f00 */
[----:B------:R-:W-:Y:S10]  /*9120*/  ENDCOLLECTIVE ;  /* 0x000000000000791b */ /* 0x000ff40003800000 */
.L_x_193:
[----:B------:R-:W-:Y:S05]  /*9130*/  BSYNC B0 ;  /* 0x0000000000007941 */ /* 0x000fea0003800000 */
.L_x_192:
[----:B------:R-:W-:Y:S01]  /*9140*/  PLOP3.LUT P0, PT, P1, PT, PT, 0x80, 0x0 ;  /* 0x000000000000781c */ /* 0x000fe20000f0f070 */
[----:B------:R-:W-:-:S12]  /*9150*/  BRA `(.L_x_194) ;  /* 0xfffffffc000c7947 */ /* 0x000fd8000383ffff */
.L_x_186:
[----:B0-----:R0:W1:Y:S02]  /*9160*/  SYNCS.PHASECHK.TRANS64.TRYWAIT P0, [R7+URZ], R2 ;  /* 0x00000002070075a7 */ /* 0x001064000800017f */
[----:B-1----:R-:W-:Y:S05]  /*9170*/  @!P0 NANOSLEEP.SYNCS 0x989680 ;  /* 0x009896800000895d */ /* 0x002fea0003900000 */
[----:B------:R-:W1:Y:S02]  /*9180*/  @!P0 SYNCS.PHASECHK.TRANS64 P0, [R7+URZ], R2 ;  /* 0x00000002070085a7 */ /* 0x000e64000800007f */
[----:B-1----:R-:W-:Y:S05]  /*9190*/  @!P0 BRA `(.L_x_186) ;  /* 0xfffffffc00f08947 */ /* 0x002fea000383ffff */
[----:B------:R-:W-:Y:S05]  /*91a0*/  BRA `(.L_x_195) ;  /* 0xfffffffc00447947 */ /* 0x000fea000383ffff */
.L_x_196:
[----:B------:R-:W-:-:S00]  /*91b0*/  BRA `(.L_x_196) ;  /* 0xfffffffc00fc7947 */ /* 0x000fc0000383ffff */
[----:B------:R-:W-:-:S00]  /*91c0*/  NOP ;  /* 0x0000000000007918 */ /* 0x000fc00000000000 */
        /* <DEDUP_REMOVED lines=11> */
.L_x_197:


//--------------------- .nv.shared._ZN7cutlass13device_kernelINS_4gemm6kernel13GemmUniversalIN4cute5tupleIJiiiiEEENS1_10collective13CollectiveMmaINS1_37MainloopSm90TmaGmmaWarpSpecializedFP8ILi2ENS5_IJNS4_1CILi1EEESB_SB_EEENS1_35KernelTmaWarpSpecializedCooperativeEEENS5_IJNSA_ILi128EEESF_NSA_ILi32EEEEEENS_12float_e5m2_tENS5_IJlSB_lEEESI_SJ_NS4_8TiledMMAINS4_8MMA_AtomIJNS4_4SM904GMMA31MMA_64x128x32_F32E5M2E5M2_SS_TNILNSN_7ScaleInE1ELSP_1EEEEEENS4_6LayoutINS5_IJNSA_ILi2EEESB_SB_EEENS5_IJSB_NSA_ILi0EEESV_EEEEENS5_IJNS4_10UnderscoreESY_SY_EEEEENS4_13SM90_TMA_LOADENS4_14ComposedLayoutINS4_7SwizzleILi1ELi4ELi3EEENS4_18smem_ptr_flag_bitsILi8EEENSS_INS5_IJNSA_ILi8EEESG_EEENS5_IJSG_SB_EEEEEEEvNS4_8identityES11_S1B_vS1C_EENS_8epilogue10collective6detail29Sm90TmaWarpSpecializedAdapterINS1F_15DefaultEpilogueISI_SJ_SJ_NS1E_6thread17LinearCombinationISI_Li1EffLNS1J_9ScaleType4KindE0ELNS_15FloatRoundStyleE2ESI_EENS1_15EpilogueDefaultEEEEEvvEEEEvNT_6ParamsE --------------------------
	.section	.nv.shared._ZN7cutlass13device_kernelINS_4gemm6kernel13GemmUniversalIN4cute5tupleIJiiiiEEENS1_10collective13CollectiveMmaINS1_37MainloopSm90TmaGmmaWarpSpecializedFP8ILi2ENS5_IJNS4_1CILi1EEESB_SB_EEENS1_35KernelTmaWarpSpecializedCooperativeEEENS5_IJNSA_ILi128EEESF_NSA_ILi32EEEEEENS_12float_e5m2_tENS5_IJlSB_lEEESI_SJ_NS4_8TiledMMAINS4_8MMA_AtomIJNS4_4SM904GMMA31MMA_64x128x32_F32E5M2E5M2_SS_TNILNSN_7ScaleInE1ELSP_1EEEEEENS4_6LayoutINS5_IJNSA_ILi2EEESB_SB_EEENS5_IJSB_NSA_ILi0EEESV_EEEEENS5_IJNS4_10UnderscoreESY_SY_EEEEENS4_13SM90_TMA_LOADENS4_14ComposedLayoutINS4_7SwizzleILi1ELi4ELi3EEENS4_18smem_ptr_flag_bitsILi8EEENSS_INS5_IJNSA_ILi8EEESG_EEENS5_IJSG_SB_EEEEEEEvNS4_8identityES11_S1B_vS1C_EENS_8epilogue10collective6detail29Sm90TmaWarpSpecializedAdapterINS1F_15DefaultEpilogueISI_SJ_SJ_NS1E_6thread17LinearCombinationISI_Li1EffLNS1J_9ScaleType4KindE0ELNS_15FloatRoundStyleE2ESI_EENS1_15EpilogueDefaultEEEEEvvEEEEvNT_6ParamsE,"aw",@nobits
	.sectionflags	@""
	.align	16
	.zero		1024


//--------------------- .nv.shared.reserved.0     --------------------------
	.section	.nv.shared.reserved.0,"aw",@nobits
	.weak		__nv_reservedSMEM_offset_0_alias
	.size		__nv_reservedSMEM_offset_0_alias, 0, 0
	.other		__nv_reservedSMEM_offset_0_alias,@"STO_CUDA_RESERVED_SHARED STV_DEFAULT"
__nv_reservedSMEM_offset_0_alias:
	.zero		0


//--------------------- .nv.global                --------------------------
	.section	.nv.global,"aw",@nobits
.nv.global:
	.type		_ZN40_INTERNAL_18927034_4_k_cu_ad9f2ce9_282764cute1_E,@object
	.size		_ZN40_INTERNAL_18927034_4_k_cu_ad9f2ce9_282764cute1_E,(_ZN40_INTERNAL_18927034_4_k_cu_ad9f2ce9_282764cuda3std3__45__cpo6cbeginE - _ZN40_INTERNAL_18927034_4_k_cu_ad9f2ce9_282764cute1_E)
_ZN40_INTERNAL_18927034_4_k_cu_ad9f2ce9_282764cute1_E:
	.zero		1
	.type		_ZN40_INTERNAL_18927034_4_k_cu_ad9f2ce9_282764cuda3std3__45__cpo6cbeginE,@object
	.size		_ZN40_INTERNAL_18927034_4_k_cu_ad9f2ce9_282764cuda3std3__45__cpo6cbeginE,(_ZN40_INTERNAL_18927034_4_k_cu_ad9f2ce9_282764cuda3std3__48in_placeE - _ZN40_INTERNAL_18927034_4_k_cu_ad9f2ce9_282764cuda3std3__45__cpo6cbeginE)
_ZN40_INTERNAL_18927034_4_k_cu_ad9f2ce9_282764cuda3std3__45__cpo6cbeginE:
	.zero		1
	.type		_ZN40_INTERNAL_18927034_4_k_cu_ad9f2ce9_282764cuda3std3__48in_placeE,@object
	.size		_ZN40_INTERNAL_18927034_4_k_cu_ad9f2ce9_282764cuda3std3__48in_placeE,(_ZN40_INTERNAL_18927034_4_k_cu_ad9f2ce9_282764cuda3std6ranges3__45__cpo9iter_moveE - _ZN40_INTERNAL_18927034_4_k_cu_ad9f2ce9_282764cuda3std3__48in_placeE)
_ZN40_INTERNAL_18927034_4_k_cu_ad9f2ce9_282764cuda3std3__48in_placeE:
	.zero		1
	.type		_ZN40_INTERNAL_18927034_4_k_cu_ad9f2ce9_282764cuda3std6ranges3__45__cpo9iter_moveE,@object
	.size		_ZN40_INTERNAL_18927034_4_k_cu_ad9f2ce9_282764cuda3std6ranges3__45__cpo9iter_moveE,(_ZN40_INTERNAL_18927034_4_k_cu_ad9f2ce9_282764cuda3std3__45__cpo5beginE - _ZN40_INTERNAL_18927034_4_k_cu_ad9f2ce9_282764cuda3std6ranges3__45__cpo9iter_moveE)
_ZN40_INTERNAL_18927034_4_k_cu_ad9f2ce9_282764cuda3std6ranges3__45__cpo9iter_moveE:
	.zero		1
	.type		_ZN40_INTERNAL_18927034_4_k_cu_ad9f2ce9_282764cuda3std3__45__cpo5beginE,@object
	.size		_ZN40_INTERNAL_18927034_4_k_cu_ad9f2ce9_282764cuda3std3__45__cpo5beginE,(_ZN40_INTERNAL_18927034_4_k_cu_ad9f2ce9_282764cuda3std3__442_GLOBAL__N__18927034_4_k_cu_ad9f2ce9_282766ignoreE - _ZN40_INTERNAL_18927034_4_k_cu_ad9f2ce9_282764cuda3std3__45__cpo5beginE)
_ZN40_INTERNAL_18927034_4_k_cu_ad9f2ce9_282764cuda3std3__45__cpo5beginE:
	.zero		1
	.type		_ZN40_INTERNAL_18927034_4_k_cu_ad9f2ce9_282764cuda3std3__442_GLOBAL__N__18927034_4_k_cu_ad9f2ce9_282766ignoreE,@object
	.size		_ZN40_INTERNAL_18927034_4_k_cu_ad9f2ce9_282764cuda3std3__442_GLOBAL__N__18927034_4_k_cu_ad9f2ce9_282766ignoreE,(_ZN40_INTERNAL_18927034_4_k_cu_ad9f2ce9_282764cute7productE - _ZN40_INTERNAL_18927034_4_k_cu_ad9f2ce9_282764cuda3std3__442_GLOBAL__N__18927034_4_k_cu_ad9f2ce9_282766ignoreE)
_ZN40_INTERNAL_18927034_4_k_cu_ad9f2ce9_282764cuda3std3__442_GLOBAL__N__18927034_4_k_cu_ad9f2ce9_282766ignoreE:
	.zero		1
	.type		_ZN40_INTERNAL_18927034_4_k_cu_ad9f2ce9_282764cute7productE,@object
	.size		_ZN40_INTERNAL_18927034_4_k_cu_ad9f2ce9_282764cute7productE,(_ZN40_INTERNAL_18927034_4_k_cu_ad9f2ce9_282764cuda3std3__45__cpo3endE - _ZN40_INTERNAL_18927034_4_k_cu_ad9f2ce9_282764cute7productE)
_ZN40_INTERNAL_18927034_4_k_cu_ad9f2ce9_282764cute7productE:
	.zero		1
	.type		_ZN40_INTERNAL_18927034_4_k_cu_ad9f2ce9_282764cuda3std3__45__cpo3endE,@object
	.size		_ZN40_INTERNAL_18927034_4_k_cu_ad9f2ce9_282764cuda3std3__45__cpo3endE,(_ZN40_INTERNAL_18927034_4_k_cu_ad9f2ce9_282764cuda3std3__419piecewise_constructE - _ZN40_INTERNAL_18927034_4_k_cu_ad9f2ce9_282764cuda3std3__45__cpo3endE)
_ZN40_INTERNAL_18927034_4_k_cu_ad9f2ce9_282764cuda3std3__45__cpo3endE:
	.zero		1
	.type		_ZN40_INTERNAL_18927034_4_k_cu_ad9f2ce9_282764cuda3std3__419piecewise_constructE,@object
	.size		_ZN40_INTERNAL_18927034_4_k_cu_ad9f2ce9_282764cuda3std3__419piecewise_constructE,(_ZN40_INTERNAL_18927034_4_k_cu_ad9f2ce9_282764cuda3std3__45__cpo4cendE - _ZN40_INTERNAL_18927034_4_k_cu_ad9f2ce9_282764cuda3std3__419piecewise_constructE)
_ZN40_INTERNAL_18927034_4_k_cu_ad9f2ce9_282764cuda3std3__419piecewise_constructE:
	.zero		1
	.type		_ZN40_INTERNAL_18927034_4_k_cu_ad9f2ce9_282764cuda3std3__45__cpo4cendE,@object
	.size		_ZN40_INTERNAL_18927034_4_k_cu_ad9f2ce9_282764cuda3std3__45__cpo4cendE,(_ZN40_INTERNAL_18927034_4_k_cu_ad9f2ce9_282764cuda3std6ranges3__45__cpo4swapE - _ZN40_INTERNAL_18927034_4_k_cu_ad9f2ce9_282764cuda3std3__45__cpo4cendE)
_ZN40_INTERNAL_18927034_4_k_cu_ad9f2ce9_282764cuda3std3__45__cpo4cendE:
	.zero		1
	.type		_ZN40_INTERNAL_18927034_4_k_cu_ad9f2ce9_282764cuda3std6ranges3__45__cpo4swapE,@object
	.size		_ZN40_INTERNAL_18927034_4_k_cu_ad9f2ce9_282764cuda3std6ranges3__45__cpo4swapE,(.L_7 - _ZN40_INTERNAL_18927034_4_k_cu_ad9f2ce9_282764cuda3std6ranges3__45__cpo4swapE)
_ZN40_INTERNAL_18927034_4_k_cu_ad9f2ce9_282764cuda3std6ranges3__45__cpo4swapE:
	.zero		1
.L_7:


//--------------------- .nv.constant0._ZN7cutlass13device_kernelINS_4gemm6kernel13GemmUniversalIN4cute5tupleIJiiiiEEENS1_10collective13CollectiveMmaINS1_37MainloopSm90TmaGmmaWarpSpecializedFP8ILi2ENS5_IJNS4_1CILi1EEESB_SB_EEENS1_35KernelTmaWarpSpecializedCooperativeEEENS5_IJNSA_ILi128EEESF_NSA_ILi32EEEEEENS_12float_e5m2_tENS5_IJlSB_lEEESI_SJ_NS4_8TiledMMAINS4_8MMA_AtomIJNS4_4SM904GMMA31MMA_64x128x32_F32E5M2E5M2_SS_TNILNSN_7ScaleInE1ELSP_1EEEEEENS4_6LayoutINS5_IJNSA_ILi2EEESB_SB_EEENS5_IJSB_NSA_ILi0EEESV_EEEEENS5_IJNS4_10UnderscoreESY_SY_EEEEENS4_13SM90_TMA_LOADENS4_14ComposedLayoutINS4_7SwizzleILi1ELi4ELi3EEENS4_18smem_ptr_flag_bitsILi8EEENSS_INS5_IJNSA_ILi8EEESG_EEENS5_IJSG_SB_EEEEEEEvNS4_8identityES11_S1B_vS1C_EENS_8epilogue10collective6detail29Sm90TmaWarpSpecializedAdapterINS1F_15DefaultEpilogueISI_SJ_SJ_NS1E_6thread17LinearCombinationISI_Li1EffLNS1J_9ScaleType4KindE0ELNS_15FloatRoundStyleE2ESI_EENS1_15EpilogueDefaultEEEEEvvEEEEvNT_6ParamsE --------------------------
	.section	.nv.constant0._ZN7cutlass13device_kernelINS_4gemm6kernel13GemmUniversalIN4cute5tupleIJiiiiEEENS1_10collective13CollectiveMmaINS1_37MainloopSm90TmaGmmaWarpSpecializedFP8ILi2ENS5_IJNS4_1CILi1EEESB_SB_EEENS1_35KernelTmaWarpSpecializedCooperativeEEENS5_IJNSA_ILi128EEESF_NSA_ILi32EEEEEENS_12float_e5m2_tENS5_IJlSB_lEEESI_SJ_NS4_8TiledMMAINS4_8MMA_AtomIJNS4_4SM904GMMA31MMA_64x128x32_F32E5M2E5M2_SS_TNILNSN_7ScaleInE1ELSP_1EEEEEENS4_6LayoutINS5_IJNSA_ILi2EEESB_SB_EEENS5_IJSB_NSA_ILi0EEESV_EEEEENS5_IJNS4_10UnderscoreESY_SY_EEEEENS4_13SM90_TMA_LOADENS4_14ComposedLayoutINS4_7SwizzleILi1ELi4ELi3EEENS4_18smem_ptr_flag_bitsILi8EEENSS_INS5_IJNSA_ILi8EEESG_EEENS5_IJSG_SB_EEEEEEEvNS4_8identityES11_S1B_vS1C_EENS_8epilogue10collective6detail29Sm90TmaWarpSpecializedAdapterINS1F_15DefaultEpilogueISI_SJ_SJ_NS1E_6thread17LinearCombinationISI_Li1EffLNS1J_9ScaleType4KindE0ELNS_15FloatRoundStyleE2ESI_EENS1_15EpilogueDefaultEEEEEvvEEEEvNT_6ParamsE,"a",@progbits
	.sectionflags	@""
	.align	4
.nv.constant0._ZN7cutlass13device_kernelINS_4gemm6kernel13GemmUniversalIN4cute5tupleIJiiiiEEENS1_10collective13CollectiveMmaINS1_37MainloopSm90TmaGmmaWarpSpecializedFP8ILi2ENS5_IJNS4_1CILi1EEESB_SB_EEENS1_35KernelTmaWarpSpecializedCooperativeEEENS5_IJNSA_ILi128EEESF_NSA_ILi32EEEEEENS_12float_e5m2_tENS5_IJlSB_lEEESI_SJ_NS4_8TiledMMAINS4_8MMA_AtomIJNS4_4SM904GMMA31MMA_64x128x32_F32E5M2E5M2_SS_TNILNSN_7ScaleInE1ELSP_1EEEEEENS4_6LayoutINS5_IJNSA_ILi2EEESB_SB_EEENS5_IJSB_NSA_ILi0EEESV_EEEEENS5_IJNS4_10UnderscoreESY_SY_EEEEENS4_13SM90_TMA_LOADENS4_14ComposedLayoutINS4_7SwizzleILi1ELi4ELi3EEENS4_18smem_ptr_flag_bitsILi8EEENSS_INS5_IJNSA_ILi8EEESG_EEENS5_IJSG_SB_EEEEEEEvNS4_8identityES11_S1B_vS1C_EENS_8epilogue10collective6detail29Sm90TmaWarpSpecializedAdapterINS1F_15DefaultEpilogueISI_SJ_SJ_NS1E_6thread17LinearCombinationISI_Li1EffLNS1J_9ScaleType4KindE0ELNS_15FloatRoundStyleE2ESI_EENS1_15EpilogueDefaultEEEEEvvEEEEvNT_6ParamsE:
	.zero		1664


//--------------------- SYMBOLS --------------------------

	.type		.nv.reservedSmem.offset0,@object
	.size		.nv.reservedSmem.offset0,0x4
